//
// Generated by NVIDIA NVVM Compiler
//
// Compiler Build ID: CL-36424714
// Cuda compilation tools, release 13.0, V13.0.88
// Based on NVVM 20.0.0
//

.version 9.0
.target sm_100
.address_size 64


.entry _Z6krnl_1PfS_S_S_S_fiiiiif(
	.param .u64 .ptr .align 1 _Z6krnl_1PfS_S_S_S_fiiiiif_param_0,
	.param .u64 .ptr .align 1 _Z6krnl_1PfS_S_S_S_fiiiiif_param_1,
	.param .u64 .ptr .align 1 _Z6krnl_1PfS_S_S_S_fiiiiif_param_2,
	.param .u64 .ptr .align 1 _Z6krnl_1PfS_S_S_S_fiiiiif_param_3,
	.param .u64 .ptr .align 1 _Z6krnl_1PfS_S_S_S_fiiiiif_param_4,
	.param .f32 _Z6krnl_1PfS_S_S_S_fiiiiif_param_5,
	.param .u32 _Z6krnl_1PfS_S_S_S_fiiiiif_param_6,
	.param .u32 _Z6krnl_1PfS_S_S_S_fiiiiif_param_7,
	.param .u32 _Z6krnl_1PfS_S_S_S_fiiiiif_param_8,
	.param .u32 _Z6krnl_1PfS_S_S_S_fiiiiif_param_9,
	.param .u32 _Z6krnl_1PfS_S_S_S_fiiiiif_param_10,
	.param .f32 _Z6krnl_1PfS_S_S_S_fiiiiif_param_11
)
{
	.reg .pred 	%p<6>;
	.reg .b32 	%r<40>;
	.reg .b32 	%f<13>;
	.reg .b64 	%rd<18>;

	ld.param.u64 	%rd1, [_Z6krnl_1PfS_S_S_S_fiiiiif_param_0];
	ld.param.u64 	%rd2, [_Z6krnl_1PfS_S_S_S_fiiiiif_param_1];
	ld.param.u64 	%rd3, [_Z6krnl_1PfS_S_S_S_fiiiiif_param_2];
	ld.param.u64 	%rd4, [_Z6krnl_1PfS_S_S_S_fiiiiif_param_3];
	ld.param.u64 	%rd5, [_Z6krnl_1PfS_S_S_S_fiiiiif_param_4];
	ld.param.u32 	%r6, [_Z6krnl_1PfS_S_S_S_fiiiiif_param_6];
	ld.param.u32 	%r4, [_Z6krnl_1PfS_S_S_S_fiiiiif_param_7];
	ld.param.u32 	%r8, [_Z6krnl_1PfS_S_S_S_fiiiiif_param_8];
	ld.param.u32 	%r5, [_Z6krnl_1PfS_S_S_S_fiiiiif_param_9];
	ld.param.u32 	%r10, [_Z6krnl_1PfS_S_S_S_fiiiiif_param_10];
	ld.param.f32 	%f1, [_Z6krnl_1PfS_S_S_S_fiiiiif_param_11];
	mov.u32 	%r11, %ctaid.y;
	cvt.rn.f32.u32 	%f2, %r11;
	mul.f32 	%f3, %f1, %f2;
	cvt.rmi.u32.f32 	%r12, %f3;
	mul.lo.s32 	%r13, %r12, %r10;
	sub.s32 	%r14, %r11, %r13;
	mov.u32 	%r15, %ctaid.x;
	mov.u32 	%r16, %ntid.x;
	shl.b32 	%r17, %r15, 8;
	shr.s32 	%r18, %r17, 8;
	mov.u32 	%r19, %tid.x;
	mad.lo.s32 	%r1, %r18, %r16, %r19;
	mov.u32 	%r20, %ntid.y;
	shl.b32 	%r21, %r14, 8;
	shr.s32 	%r22, %r21, 8;
	mov.u32 	%r23, %tid.y;
	mad.lo.s32 	%r24, %r22, %r20, %r23;
	mov.u32 	%r25, %ntid.z;
	shl.b32 	%r26, %r12, 8;
	shr.s32 	%r27, %r26, 8;
	mov.u32 	%r28, %tid.z;
	mad.lo.s32 	%r29, %r27, %r25, %r28;
	setp.ge.s32 	%p1, %r1, %r4;
	setp.ge.s32 	%p2, %r24, %r6;
	or.pred  	%p3, %p1, %p2;
	setp.ge.s32 	%p4, %r29, %r8;
	or.pred  	%p5, %p3, %p4;
	@%p5 bra 	$L__BB0_2;
	cvta.to.global.u64 	%rd6, %rd1;
	cvta.to.global.u64 	%rd7, %rd3;
	cvta.to.global.u64 	%rd8, %rd2;
	cvta.to.global.u64 	%rd9, %rd4;
	cvta.to.global.u64 	%rd10, %rd5;
	shl.b32 	%r30, %r24, 8;
	shr.s32 	%r31, %r30, 8;
	shl.b32 	%r32, %r4, 8;
	shr.s32 	%r33, %r32, 8;
	mad.lo.s32 	%r34, %r31, %r33, %r1;
	shl.b32 	%r35, %r29, 8;
	shr.s32 	%r36, %r35, 8;
	shl.b32 	%r37, %r5, 8;
	shr.s32 	%r38, %r37, 8;
	mad.lo.s32 	%r39, %r36, %r38, %r34;
	mul.wide.s32 	%rd11, %r39, 4;
	add.s64 	%rd12, %rd6, %rd11;
	ld.global.f32 	%f4, [%rd12];
	mul.wide.s32 	%rd13, %r34, 4;
	add.s64 	%rd14, %rd7, %rd13;
	ld.global.f32 	%f5, [%rd14];
	neg.f32 	%f6, %f5;
	add.rz.f32 	%f7, %f4, %f6;
	add.s64 	%rd15, %rd8, %rd11;
	ld.global.f32 	%f8, [%rd15];
	add.rz.f32 	%f9, %f7, %f8;
	add.s64 	%rd16, %rd9, %rd11;
	ld.global.f32 	%f10, [%rd16];
	neg.f32 	%f11, %f10;
	add.rz.f32 	%f12, %f9, %f11;
	add.s64 	%rd17, %rd10, %rd11;
	st.global.f32 	[%rd17], %f12;
$L__BB0_2:
	ret;

}
.entry _Z6krnl_2PfS_fiiiiif(
	.param .u64 .ptr .align 1 _Z6krnl_2PfS_fiiiiif_param_0,
	.param .u64 .ptr .align 1 _Z6krnl_2PfS_fiiiiif_param_1,
	.param .f32 _Z6krnl_2PfS_fiiiiif_param_2,
	.param .u32 _Z6krnl_2PfS_fiiiiif_param_3,
	.param .u32 _Z6krnl_2PfS_fiiiiif_param_4,
	.param .u32 _Z6krnl_2PfS_fiiiiif_param_5,
	.param .u32 _Z6krnl_2PfS_fiiiiif_param_6,
	.param .u32 _Z6krnl_2PfS_fiiiiif_param_7,
	.param .f32 _Z6krnl_2PfS_fiiiiif_param_8
)
{
	.reg .pred 	%p<6>;
	.reg .b32 	%r<43>;
	.reg .b32 	%f<12>;
	.reg .b64 	%rd<10>;

	ld.param.u64 	%rd1, [_Z6krnl_2PfS_fiiiiif_param_0];
	ld.param.u64 	%rd2, [_Z6krnl_2PfS_fiiiiif_param_1];
	ld.param.f32 	%f1, [_Z6krnl_2PfS_fiiiiif_param_2];
	ld.param.u32 	%r6, [_Z6krnl_2PfS_fiiiiif_param_3];
	ld.param.u32 	%r4, [_Z6krnl_2PfS_fiiiiif_param_4];
	ld.param.u32 	%r8, [_Z6krnl_2PfS_fiiiiif_param_5];
	ld.param.u32 	%r5, [_Z6krnl_2PfS_fiiiiif_param_6];
	ld.param.u32 	%r10, [_Z6krnl_2PfS_fiiiiif_param_7];
	ld.param.f32 	%f2, [_Z6krnl_2PfS_fiiiiif_param_8];
	mov.u32 	%r11, %ctaid.y;
	cvt.rn.f32.u32 	%f3, %r11;
	mul.f32 	%f4, %f2, %f3;
	cvt.rmi.u32.f32 	%r12, %f4;
	mul.lo.s32 	%r13, %r12, %r10;
	sub.s32 	%r14, %r11, %r13;
	mov.u32 	%r15, %ctaid.x;
	mov.u32 	%r16, %ntid.x;
	shl.b32 	%r17, %r15, 8;
	shr.s32 	%r18, %r17, 8;
	mov.u32 	%r19, %tid.x;
	mad.lo.s32 	%r1, %r18, %r16, %r19;
	mov.u32 	%r20, %ntid.y;
	shl.b32 	%r21, %r14, 8;
	shr.s32 	%r22, %r21, 8;
	mov.u32 	%r23, %tid.y;
	mad.lo.s32 	%r24, %r22, %r20, %r23;
	mov.u32 	%r25, %ntid.z;
	shl.b32 	%r26, %r12, 8;
	shr.s32 	%r27, %r26, 8;
	mov.u32 	%r28, %tid.z;
	mad.lo.s32 	%r29, %r27, %r25, %r28;
	setp.ge.s32 	%p1, %r1, %r4;
	add.s32 	%r30, %r6, -1;
	setp.ge.s32 	%p2, %r24, %r30;
	or.pred  	%p3, %p1, %p2;
	setp.ge.s32 	%p4, %r29, %r8;
	or.pred  	%p5, %p3, %p4;
	@%p5 bra 	$L__BB1_2;
	cvta.to.global.u64 	%rd3, %rd2;
	cvta.to.global.u64 	%rd4, %rd1;
	shl.b32 	%r31, %r24, 8;
	add.s32 	%r32, %r31, 256;
	shr.s32 	%r33, %r32, 8;
	shl.b32 	%r34, %r4, 8;
	shr.s32 	%r35, %r34, 8;
	shl.b32 	%r36, %r29, 8;
	shr.s32 	%r37, %r36, 8;
	shl.b32 	%r38, %r5, 8;
	shr.s32 	%r39, %r38, 8;
	mad.lo.s32 	%r40, %r37, %r39, %r1;
	mad.lo.s32 	%r41, %r33, %r35, %r40;
	mul.wide.s32 	%rd5, %r41, 4;
	add.s64 	%rd6, %rd3, %rd5;
	ld.global.f32 	%f5, [%rd6];
	sub.s32 	%r42, %r41, %r4;
	mul.wide.s32 	%rd7, %r42, 4;
	add.s64 	%rd8, %rd3, %rd7;
	ld.global.f32 	%f6, [%rd8];
	neg.f32 	%f7, %f6;
	add.rz.f32 	%f8, %f5, %f7;
	mul.rz.f32 	%f9, %f1, %f8;
	add.s64 	%rd9, %rd4, %rd5;
	ld.global.f32 	%f10, [%rd9];
	add.rz.f32 	%f11, %f9, %f10;
	st.global.f32 	[%rd9], %f11;
$L__BB1_2:
	ret;

}
.entry _Z6krnl_3PfS_fiiiiif(
	.param .u64 .ptr .align 1 _Z6krnl_3PfS_fiiiiif_param_0,
	.param .u64 .ptr .align 1 _Z6krnl_3PfS_fiiiiif_param_1,
	.param .f32 _Z6krnl_3PfS_fiiiiif_param_2,
	.param .u32 _Z6krnl_3PfS_fiiiiif_param_3,
	.param .u32 _Z6krnl_3PfS_fiiiiif_param_4,
	.param .u32 _Z6krnl_3PfS_fiiiiif_param_5,
	.param .u32 _Z6krnl_3PfS_fiiiiif_param_6,
	.param .u32 _Z6krnl_3PfS_fiiiiif_param_7,
	.param .f32 _Z6krnl_3PfS_fiiiiif_param_8
)
{
	.reg .pred 	%p<6>;
	.reg .b32 	%r<41>;
	.reg .b32 	%f<12>;
	.reg .b64 	%rd<8>;

	ld.param.u64 	%rd1, [_Z6krnl_3PfS_fiiiiif_param_0];
	ld.param.u64 	%rd2, [_Z6krnl_3PfS_fiiiiif_param_1];
	ld.param.f32 	%f1, [_Z6krnl_3PfS_fiiiiif_param_2];
	ld.param.u32 	%r6, [_Z6krnl_3PfS_fiiiiif_param_3];
	ld.param.u32 	%r4, [_Z6krnl_3PfS_fiiiiif_param_4];
	ld.param.u32 	%r8, [_Z6krnl_3PfS_fiiiiif_param_5];
	ld.param.u32 	%r5, [_Z6krnl_3PfS_fiiiiif_param_6];
	ld.param.u32 	%r10, [_Z6krnl_3PfS_fiiiiif_param_7];
	ld.param.f32 	%f2, [_Z6krnl_3PfS_fiiiiif_param_8];
	mov.u32 	%r11, %ctaid.y;
	cvt.rn.f32.u32 	%f3, %r11;
	mul.f32 	%f4, %f2, %f3;
	cvt.rmi.u32.f32 	%r12, %f4;
	mul.lo.s32 	%r13, %r12, %r10;
	sub.s32 	%r14, %r11, %r13;
	mov.u32 	%r15, %ctaid.x;
	mov.u32 	%r16, %ntid.x;
	shl.b32 	%r17, %r15, 8;
	shr.s32 	%r18, %r17, 8;
	mov.u32 	%r19, %tid.x;
	mad.lo.s32 	%r1, %r18, %r16, %r19;
	mov.u32 	%r20, %ntid.y;
	shl.b32 	%r21, %r14, 8;
	shr.s32 	%r22, %r21, 8;
	mov.u32 	%r23, %tid.y;
	mad.lo.s32 	%r24, %r22, %r20, %r23;
	mov.u32 	%r25, %ntid.z;
	shl.b32 	%r26, %r12, 8;
	shr.s32 	%r27, %r26, 8;
	mov.u32 	%r28, %tid.z;
	mad.lo.s32 	%r29, %r27, %r25, %r28;
	add.s32 	%r30, %r4, -1;
	setp.ge.s32 	%p1, %r1, %r30;
	setp.ge.s32 	%p2, %r24, %r6;
	or.pred  	%p3, %p1, %p2;
	setp.ge.s32 	%p4, %r29, %r8;
	or.pred  	%p5, %p3, %p4;
	@%p5 bra 	$L__BB2_2;
	cvta.to.global.u64 	%rd3, %rd2;
	cvta.to.global.u64 	%rd4, %rd1;
	shl.b32 	%r31, %r24, 8;
	shr.s32 	%r32, %r31, 8;
	shl.b32 	%r33, %r4, 8;
	shr.s32 	%r34, %r33, 8;
	shl.b32 	%r35, %r29, 8;
	shr.s32 	%r36, %r35, 8;
	shl.b32 	%r37, %r5, 8;
	shr.s32 	%r38, %r37, 8;
	mad.lo.s32 	%r39, %r36, %r38, %r1;
	mad.lo.s32 	%r40, %r32, %r34, %r39;
	mul.wide.s32 	%rd5, %r40, 4;
	add.s64 	%rd6, %rd3, %rd5;
	ld.global.f32 	%f5, [%rd6+4];
	ld.global.f32 	%f6, [%rd6];
	neg.f32 	%f7, %f6;
	add.rz.f32 	%f8, %f5, %f7;
	mul.rz.f32 	%f9, %f1, %f8;
	add.s64 	%rd7, %rd4, %rd5;
	ld.global.f32 	%f10, [%rd7+4];
	add.rz.f32 	%f11, %f9, %f10;
	st.global.f32 	[%rd7+4], %f11;
$L__BB2_2:
	ret;

}
.entry _Z6krnl_4PfS_S_S_iiiiif(
	.param .u64 .ptr .align 1 _Z6krnl_4PfS_S_S_iiiiif_param_0,
	.param .u64 .ptr .align 1 _Z6krnl_4PfS_S_S_iiiiif_param_1,
	.param .u64 .ptr .align 1 _Z6krnl_4PfS_S_S_iiiiif_param_2,
	.param .u64 .ptr .align 1 _Z6krnl_4PfS_S_S_iiiiif_param_3,
	.param .u32 _Z6krnl_4PfS_S_S_iiiiif_param_4,
	.param .u32 _Z6krnl_4PfS_S_S_iiiiif_param_5,
	.param .u32 _Z6krnl_4PfS_S_S_iiiiif_param_6,
	.param .u32 _Z6krnl_4PfS_S_S_iiiiif_param_7,
	.param .u32 _Z6krnl_4PfS_S_S_iiiiif_param_8,
	.param .f32 _Z6krnl_4PfS_S_S_iiiiif_param_9
)
{
	.reg .pred 	%p<7>;
	.reg .b32 	%r<42>;
	.reg .b32 	%f<20>;
	.reg .b64 	%rd<20>;

	ld.param.u64 	%rd2, [_Z6krnl_4PfS_S_S_iiiiif_param_0];
	ld.param.u64 	%rd3, [_Z6krnl_4PfS_S_S_iiiiif_param_1];
	ld.param.u64 	%rd5, [_Z6krnl_4PfS_S_S_iiiiif_param_2];
	ld.param.u64 	%rd4, [_Z6krnl_4PfS_S_S_iiiiif_param_3];
	ld.param.u32 	%r7, [_Z6krnl_4PfS_S_S_iiiiif_param_4];
	ld.param.u32 	%r5, [_Z6krnl_4PfS_S_S_iiiiif_param_5];
	ld.param.u32 	%r9, [_Z6krnl_4PfS_S_S_iiiiif_param_6];
	ld.param.u32 	%r6, [_Z6krnl_4PfS_S_S_iiiiif_param_7];
	ld.param.u32 	%r11, [_Z6krnl_4PfS_S_S_iiiiif_param_8];
	ld.param.f32 	%f3, [_Z6krnl_4PfS_S_S_iiiiif_param_9];
	cvta.to.global.u64 	%rd1, %rd5;
	mov.u32 	%r12, %ctaid.y;
	cvt.rn.f32.u32 	%f4, %r12;
	mul.f32 	%f5, %f3, %f4;
	cvt.rmi.u32.f32 	%r13, %f5;
	mul.lo.s32 	%r14, %r13, %r11;
	sub.s32 	%r15, %r12, %r14;
	mov.u32 	%r16, %ctaid.x;
	mov.u32 	%r17, %ntid.x;
	shl.b32 	%r18, %r16, 8;
	shr.s32 	%r19, %r18, 8;
	mov.u32 	%r20, %tid.x;
	mad.lo.s32 	%r1, %r19, %r17, %r20;
	mov.u32 	%r21, %ntid.y;
	shl.b32 	%r22, %r15, 8;
	shr.s32 	%r23, %r22, 8;
	mov.u32 	%r24, %tid.y;
	mad.lo.s32 	%r25, %r23, %r21, %r24;
	mov.u32 	%r26, %ntid.z;
	shl.b32 	%r27, %r13, 8;
	shr.s32 	%r28, %r27, 8;
	mov.u32 	%r29, %tid.z;
	mad.lo.s32 	%r30, %r28, %r26, %r29;
	setp.ge.s32 	%p1, %r1, %r5;
	setp.ge.s32 	%p2, %r25, %r7;
	or.pred  	%p3, %p1, %p2;
	setp.ge.s32 	%p4, %r30, %r9;
	or.pred  	%p5, %p3, %p4;
	@%p5 bra 	$L__BB3_4;
	cvta.to.global.u64 	%rd6, %rd4;
	cvta.to.global.u64 	%rd7, %rd2;
	cvta.to.global.u64 	%rd8, %rd3;
	shl.b32 	%r31, %r25, 8;
	shr.s32 	%r32, %r31, 8;
	shl.b32 	%r33, %r5, 8;
	shr.s32 	%r34, %r33, 8;
	mad.lo.s32 	%r35, %r32, %r34, %r1;
	shl.b32 	%r36, %r30, 8;
	shr.s32 	%r37, %r36, 8;
	shl.b32 	%r38, %r6, 8;
	shr.s32 	%r39, %r38, 8;
	mad.lo.s32 	%r4, %r37, %r39, %r35;
	add.s32 	%r40, %r4, %r5;
	mul.wide.s32 	%rd9, %r40, 4;
	add.s64 	%rd10, %rd7, %rd9;
	ld.global.f32 	%f6, [%rd10];
	mul.rz.f32 	%f7, %f6, %f6;
	mul.wide.s32 	%rd11, %r4, 4;
	add.s64 	%rd12, %rd8, %rd11;
	ld.global.f32 	%f8, [%rd12+4];
	mul.rz.f32 	%f9, %f8, %f8;
	add.rz.f32 	%f10, %f7, %f9;
	add.s64 	%rd13, %rd7, %rd11;
	ld.global.f32 	%f11, [%rd13];
	mul.rz.f32 	%f12, %f11, %f11;
	add.rz.f32 	%f13, %f10, %f12;
	ld.global.f32 	%f14, [%rd12];
	mul.rz.f32 	%f15, %f14, %f14;
	add.rz.f32 	%f16, %f13, %f15;
	mov.f32 	%f17, 0f3F000000;
	mul.rz.f32 	%f18, %f16, %f17;
	sqrt.rz.f32 	%f1, %f18;
	mul.wide.s32 	%rd14, %r35, 4;
	add.s64 	%rd15, %rd6, %rd14;
	ld.global.f32 	%f2, [%rd15];
	setp.leu.f32 	%p6, %f1, %f2;
	@%p6 bra 	$L__BB3_3;
	div.approx.f32 	%f19, %f2, %f1;
	add.s64 	%rd19, %rd1, %rd11;
	st.global.f32 	[%rd19], %f19;
	bra.uni 	$L__BB3_4;
$L__BB3_3:
	add.s64 	%rd17, %rd1, %rd11;
	mov.b32 	%r41, 1065353216;
	st.global.u32 	[%rd17], %r41;
$L__BB3_4:
	ret;

}
.entry _Z6krnl_5PfS_iiiiif(
	.param .u64 .ptr .align 1 _Z6krnl_5PfS_iiiiif_param_0,
	.param .u64 .ptr .align 1 _Z6krnl_5PfS_iiiiif_param_1,
	.param .u32 _Z6krnl_5PfS_iiiiif_param_2,
	.param .u32 _Z6krnl_5PfS_iiiiif_param_3,
	.param .u32 _Z6krnl_5PfS_iiiiif_param_4,
	.param .u32 _Z6krnl_5PfS_iiiiif_param_5,
	.param .u32 _Z6krnl_5PfS_iiiiif_param_6,
	.param .f32 _Z6krnl_5PfS_iiiiif_param_7
)
{
	.reg .pred 	%p<6>;
	.reg .b32 	%r<43>;
	.reg .b32 	%f<11>;
	.reg .b64 	%rd<10>;

	ld.param.u64 	%rd1, [_Z6krnl_5PfS_iiiiif_param_0];
	ld.param.u64 	%rd2, [_Z6krnl_5PfS_iiiiif_param_1];
	ld.param.u32 	%r6, [_Z6krnl_5PfS_iiiiif_param_2];
	ld.param.u32 	%r4, [_Z6krnl_5PfS_iiiiif_param_3];
	ld.param.u32 	%r8, [_Z6krnl_5PfS_iiiiif_param_4];
	ld.param.u32 	%r5, [_Z6krnl_5PfS_iiiiif_param_5];
	ld.param.u32 	%r10, [_Z6krnl_5PfS_iiiiif_param_6];
	ld.param.f32 	%f1, [_Z6krnl_5PfS_iiiiif_param_7];
	mov.u32 	%r11, %ctaid.y;
	cvt.rn.f32.u32 	%f2, %r11;
	mul.f32 	%f3, %f1, %f2;
	cvt.rmi.u32.f32 	%r12, %f3;
	mul.lo.s32 	%r13, %r12, %r10;
	sub.s32 	%r14, %r11, %r13;
	mov.u32 	%r15, %ctaid.x;
	mov.u32 	%r16, %ntid.x;
	shl.b32 	%r17, %r15, 8;
	shr.s32 	%r18, %r17, 8;
	mov.u32 	%r19, %tid.x;
	mad.lo.s32 	%r1, %r18, %r16, %r19;
	mov.u32 	%r20, %ntid.y;
	shl.b32 	%r21, %r14, 8;
	shr.s32 	%r22, %r21, 8;
	mov.u32 	%r23, %tid.y;
	mad.lo.s32 	%r24, %r22, %r20, %r23;
	mov.u32 	%r25, %ntid.z;
	shl.b32 	%r26, %r12, 8;
	shr.s32 	%r27, %r26, 8;
	mov.u32 	%r28, %tid.z;
	mad.lo.s32 	%r29, %r27, %r25, %r28;
	setp.ge.s32 	%p1, %r1, %r4;
	add.s32 	%r30, %r6, -1;
	setp.ge.s32 	%p2, %r24, %r30;
	or.pred  	%p3, %p1, %p2;
	setp.ge.s32 	%p4, %r29, %r8;
	or.pred  	%p5, %p3, %p4;
	@%p5 bra 	$L__BB4_2;
	cvta.to.global.u64 	%rd3, %rd2;
	cvta.to.global.u64 	%rd4, %rd1;
	shl.b32 	%r31, %r24, 8;
	add.s32 	%r32, %r31, 256;
	shr.s32 	%r33, %r32, 8;
	shl.b32 	%r34, %r4, 8;
	shr.s32 	%r35, %r34, 8;
	shl.b32 	%r36, %r29, 8;
	shr.s32 	%r37, %r36, 8;
	shl.b32 	%r38, %r5, 8;
	shr.s32 	%r39, %r38, 8;
	mad.lo.s32 	%r40, %r37, %r39, %r1;
	mad.lo.s32 	%r41, %r33, %r35, %r40;
	mul.wide.s32 	%rd5, %r41, 4;
	add.s64 	%rd6, %rd3, %rd5;
	ld.global.f32 	%f4, [%rd6];
	sub.s32 	%r42, %r41, %r4;
	mul.wide.s32 	%rd7, %r42, 4;
	add.s64 	%rd8, %rd3, %rd7;
	ld.global.f32 	%f5, [%rd8];
	add.rz.f32 	%f6, %f4, %f5;
	mov.f32 	%f7, 0f3F000000;
	mul.rz.f32 	%f8, %f6, %f7;
	add.s64 	%rd9, %rd4, %rd5;
	ld.global.f32 	%f9, [%rd9];
	mul.rz.f32 	%f10, %f8, %f9;
	st.global.f32 	[%rd9], %f10;
$L__BB4_2:
	ret;

}
.entry _Z6krnl_6PfS_iiiiif(
	.param .u64 .ptr .align 1 _Z6krnl_6PfS_iiiiif_param_0,
	.param .u64 .ptr .align 1 _Z6krnl_6PfS_iiiiif_param_1,
	.param .u32 _Z6krnl_6PfS_iiiiif_param_2,
	.param .u32 _Z6krnl_6PfS_iiiiif_param_3,
	.param .u32 _Z6krnl_6PfS_iiiiif_param_4,
	.param .u32 _Z6krnl_6PfS_iiiiif_param_5,
	.param .u32 _Z6krnl_6PfS_iiiiif_param_6,
	.param .f32 _Z6krnl_6PfS_iiiiif_param_7
)
{
	.reg .pred 	%p<6>;
	.reg .b32 	%r<41>;
	.reg .b32 	%f<11>;
	.reg .b64 	%rd<8>;

	ld.param.u64 	%rd1, [_Z6krnl_6PfS_iiiiif_param_0];
	ld.param.u64 	%rd2, [_Z6krnl_6PfS_iiiiif_param_1];
	ld.param.u32 	%r6, [_Z6krnl_6PfS_iiiiif_param_2];
	ld.param.u32 	%r4, [_Z6krnl_6PfS_iiiiif_param_3];
	ld.param.u32 	%r8, [_Z6krnl_6PfS_iiiiif_param_4];
	ld.param.u32 	%r5, [_Z6krnl_6PfS_iiiiif_param_5];
	ld.param.u32 	%r10, [_Z6krnl_6PfS_iiiiif_param_6];
	ld.param.f32 	%f1, [_Z6krnl_6PfS_iiiiif_param_7];
	mov.u32 	%r11, %ctaid.y;
	cvt.rn.f32.u32 	%f2, %r11;
	mul.f32 	%f3, %f1, %f2;
	cvt.rmi.u32.f32 	%r12, %f3;
	mul.lo.s32 	%r13, %r12, %r10;
	sub.s32 	%r14, %r11, %r13;
	mov.u32 	%r15, %ctaid.x;
	mov.u32 	%r16, %ntid.x;
	shl.b32 	%r17, %r15, 8;
	shr.s32 	%r18, %r17, 8;
	mov.u32 	%r19, %tid.x;
	mad.lo.s32 	%r1, %r18, %r16, %r19;
	mov.u32 	%r20, %ntid.y;
	shl.b32 	%r21, %r14, 8;
	shr.s32 	%r22, %r21, 8;
	mov.u32 	%r23, %tid.y;
	mad.lo.s32 	%r24, %r22, %r20, %r23;
	mov.u32 	%r25, %ntid.z;
	shl.b32 	%r26, %r12, 8;
	shr.s32 	%r27, %r26, 8;
	mov.u32 	%r28, %tid.z;
	mad.lo.s32 	%r29, %r27, %r25, %r28;
	add.s32 	%r30, %r4, -1;
	setp.ge.s32 	%p1, %r1, %r30;
	setp.ge.s32 	%p2, %r24, %r6;
	or.pred  	%p3, %p1, %p2;
	setp.ge.s32 	%p4, %r29, %r8;
	or.pred  	%p5, %p3, %p4;
	@%p5 bra 	$L__BB5_2;
	cvta.to.global.u64 	%rd3, %rd2;
	cvta.to.global.u64 	%rd4, %rd1;
	shl.b32 	%r31, %r24, 8;
	shr.s32 	%r32, %r31, 8;
	shl.b32 	%r33, %r4, 8;
	shr.s32 	%r34, %r33, 8;
	shl.b32 	%r35, %r29, 8;
	shr.s32 	%r36, %r35, 8;
	shl.b32 	%r37, %r5, 8;
	shr.s32 	%r38, %r37, 8;
	mad.lo.s32 	%r39, %r36, %r38, %r1;
	mad.lo.s32 	%r40, %r32, %r34, %r39;
	mul.wide.s32 	%rd5, %r40, 4;
	add.s64 	%rd6, %rd3, %rd5;
	ld.global.f32 	%f4, [%rd6+4];
	ld.global.f32 	%f5, [%rd6];
	add.rz.f32 	%f6, %f4, %f5;
	mov.f32 	%f7, 0f3F000000;
	mul.rz.f32 	%f8, %f6, %f7;
	add.s64 	%rd7, %rd4, %rd5;
	ld.global.f32 	%f9, [%rd7+4];
	mul.rz.f32 	%f10, %f8, %f9;
	st.global.f32 	[%rd7+4], %f10;
$L__BB5_2:
	ret;

}
.entry _Z6krnl_7PfS_S_S_S_S_S_S_fiiiiif(
	.param .u64 .ptr .align 1 _Z6krnl_7PfS_S_S_S_S_S_S_fiiiiif_param_0,
	.param .u64 .ptr .align 1 _Z6krnl_7PfS_S_S_S_S_S_S_fiiiiif_param_1,
	.param .u64 .ptr .align 1 _Z6krnl_7PfS_S_S_S_S_S_S_fiiiiif_param_2,
	.param .u64 .ptr .align 1 _Z6krnl_7PfS_S_S_S_S_S_S_fiiiiif_param_3,
	.param .u64 .ptr .align 1 _Z6krnl_7PfS_S_S_S_S_S_S_fiiiiif_param_4,
	.param .u64 .ptr .align 1 _Z6krnl_7PfS_S_S_S_S_S_S_fiiiiif_param_5,
	.param .u64 .ptr .align 1 _Z6krnl_7PfS_S_S_S_S_S_S_fiiiiif_param_6,
	.param .u64 .ptr .align 1 _Z6krnl_7PfS_S_S_S_S_S_S_fiiiiif_param_7,
	.param .f32 _Z6krnl_7PfS_S_S_S_S_S_S_fiiiiif_param_8,
	.param .u32 _Z6krnl_7PfS_S_S_S_S_S_S_fiiiiif_param_9,
	.param .u32 _Z6krnl_7PfS_S_S_S_S_S_S_fiiiiif_param_10,
	.param .u32 _Z6krnl_7PfS_S_S_S_S_S_S_fiiiiif_param_11,
	.param .u32 _Z6krnl_7PfS_S_S_S_S_S_S_fiiiiif_param_12,
	.param .u32 _Z6krnl_7PfS_S_S_S_S_S_S_fiiiiif_param_13,
	.param .f32 _Z6krnl_7PfS_S_S_S_S_S_S_fiiiiif_param_14
)
{
	.reg .pred 	%p<7>;
	.reg .b32 	%r<41>;
	.reg .b32 	%f<21>;
	.reg .b64 	%rd<33>;

	ld.param.u64 	%rd2, [_Z6krnl_7PfS_S_S_S_S_S_S_fiiiiif_param_1];
	ld.param.u64 	%rd4, [_Z6krnl_7PfS_S_S_S_S_S_S_fiiiiif_param_3];
	ld.param.u64 	%rd5, [_Z6krnl_7PfS_S_S_S_S_S_S_fiiiiif_param_4];
	ld.param.u64 	%rd8, [_Z6krnl_7PfS_S_S_S_S_S_S_fiiiiif_param_7];
	ld.param.u32 	%r6, [_Z6krnl_7PfS_S_S_S_S_S_S_fiiiiif_param_9];
	ld.param.u32 	%r4, [_Z6krnl_7PfS_S_S_S_S_S_S_fiiiiif_param_10];
	ld.param.u32 	%r8, [_Z6krnl_7PfS_S_S_S_S_S_S_fiiiiif_param_11];
	ld.param.u32 	%r5, [_Z6krnl_7PfS_S_S_S_S_S_S_fiiiiif_param_12];
	ld.param.u32 	%r10, [_Z6krnl_7PfS_S_S_S_S_S_S_fiiiiif_param_13];
	ld.param.f32 	%f1, [_Z6krnl_7PfS_S_S_S_S_S_S_fiiiiif_param_14];
	mov.u32 	%r11, %ctaid.y;
	cvt.rn.f32.u32 	%f2, %r11;
	mul.f32 	%f3, %f1, %f2;
	cvt.rmi.u32.f32 	%r12, %f3;
	mul.lo.s32 	%r13, %r12, %r10;
	sub.s32 	%r14, %r11, %r13;
	mov.u32 	%r15, %ctaid.x;
	mov.u32 	%r16, %ntid.x;
	shl.b32 	%r17, %r15, 8;
	shr.s32 	%r18, %r17, 8;
	mov.u32 	%r19, %tid.x;
	mad.lo.s32 	%r1, %r18, %r16, %r19;
	mov.u32 	%r20, %ntid.y;
	shl.b32 	%r21, %r14, 8;
	shr.s32 	%r22, %r21, 8;
	mov.u32 	%r23, %tid.y;
	mad.lo.s32 	%r24, %r22, %r20, %r23;
	mov.u32 	%r25, %ntid.z;
	shl.b32 	%r26, %r12, 8;
	shr.s32 	%r27, %r26, 8;
	mov.u32 	%r28, %tid.z;
	mad.lo.s32 	%r29, %r27, %r25, %r28;
	setp.ge.s32 	%p1, %r1, %r4;
	setp.ge.s32 	%p2, %r24, %r6;
	or.pred  	%p3, %p1, %p2;
	setp.ge.s32 	%p4, %r29, %r8;
	or.pred  	%p5, %p3, %p4;
	@%p5 bra 	$L__BB6_2;
	ld.param.u64 	%rd32, [_Z6krnl_7PfS_S_S_S_S_S_S_fiiiiif_param_6];
	ld.param.u64 	%rd31, [_Z6krnl_7PfS_S_S_S_S_S_S_fiiiiif_param_5];
	ld.param.u64 	%rd30, [_Z6krnl_7PfS_S_S_S_S_S_S_fiiiiif_param_2];
	ld.param.u64 	%rd29, [_Z6krnl_7PfS_S_S_S_S_S_S_fiiiiif_param_0];
	cvta.to.global.u64 	%rd9, %rd5;
	cvta.to.global.u64 	%rd10, %rd8;
	cvta.to.global.u64 	%rd11, %rd32;
	cvta.to.global.u64 	%rd12, %rd29;
	cvta.to.global.u64 	%rd13, %rd2;
	cvta.to.global.u64 	%rd14, %rd4;
	cvta.to.global.u64 	%rd15, %rd31;
	cvta.to.global.u64 	%rd16, %rd30;
	shl.b32 	%r30, %r24, 8;
	shr.s32 	%r31, %r30, 8;
	shl.b32 	%r32, %r4, 8;
	shr.s32 	%r33, %r32, 8;
	mad.lo.s32 	%r34, %r31, %r33, %r1;
	shl.b32 	%r35, %r29, 8;
	shr.s32 	%r36, %r35, 8;
	shl.b32 	%r37, %r5, 8;
	shr.s32 	%r38, %r37, 8;
	mad.lo.s32 	%r39, %r36, %r38, %r34;
	add.s32 	%r40, %r39, %r4;
	mul.wide.s32 	%rd17, %r40, 4;
	add.s64 	%rd18, %rd12, %rd17;
	ld.global.f32 	%f4, [%rd18];
	mul.wide.s32 	%rd19, %r39, 4;
	add.s64 	%rd20, %rd12, %rd19;
	ld.global.f32 	%f5, [%rd20];
	neg.f32 	%f6, %f5;
	add.rz.f32 	%f7, %f4, %f6;
	add.s64 	%rd21, %rd13, %rd19;
	ld.global.f32 	%f8, [%rd21+4];
	add.rz.f32 	%f9, %f7, %f8;
	ld.global.f32 	%f10, [%rd21];
	neg.f32 	%f11, %f10;
	add.rz.f32 	%f12, %f9, %f11;
	mul.wide.s32 	%rd22, %r34, 4;
	add.s64 	%rd23, %rd14, %rd22;
	ld.global.f32 	%f13, [%rd23];
	add.s64 	%rd24, %rd15, %rd19;
	ld.global.f32 	%f14, [%rd24];
	add.rz.f32 	%f15, %f13, %f14;
	neg.f32 	%f16, %f12;
	add.rz.f32 	%f17, %f15, %f16;
	add.s64 	%rd25, %rd16, %rd19;
	st.global.f32 	[%rd25], %f12;
	add.s64 	%rd26, %rd11, %rd19;
	ld.global.f32 	%f18, [%rd26];
	setp.le.f32 	%p6, %f17, %f18;
	selp.f32 	%f19, %f17, %f18, %p6;
	add.s64 	%rd27, %rd9, %rd19;
	st.global.f32 	[%rd27], %f19;
	add.f32 	%f20, %f12, %f19;
	add.s64 	%rd28, %rd10, %rd19;
	st.global.f32 	[%rd28], %f20;
$L__BB6_2:
	ret;

}
.entry _Z6krnl_8PfS_S_S_fiiiif(
	.param .u64 .ptr .align 1 _Z6krnl_8PfS_S_S_fiiiif_param_0,
	.param .u64 .ptr .align 1 _Z6krnl_8PfS_S_S_fiiiif_param_1,
	.param .u64 .ptr .align 1 _Z6krnl_8PfS_S_S_fiiiif_param_2,
	.param .u64 .ptr .align 1 _Z6krnl_8PfS_S_S_fiiiif_param_3,
	.param .f32 _Z6krnl_8PfS_S_S_fiiiif_param_4,
	.param .u32 _Z6krnl_8PfS_S_S_fiiiif_param_5,
	.param .u32 _Z6krnl_8PfS_S_S_fiiiif_param_6,
	.param .u32 _Z6krnl_8PfS_S_S_fiiiif_param_7,
	.param .u32 _Z6krnl_8PfS_S_S_fiiiif_param_8,
	.param .f32 _Z6krnl_8PfS_S_S_fiiiif_param_9
)
{
	.reg .pred 	%p<37>;
	.reg .b32 	%r<157>;
	.reg .b32 	%f<252>;
	.reg .b64 	%rd<102>;

	ld.param.u64 	%rd5, [_Z6krnl_8PfS_S_S_fiiiif_param_0];
	ld.param.u64 	%rd7, [_Z6krnl_8PfS_S_S_fiiiif_param_1];
	ld.param.u64 	%rd8, [_Z6krnl_8PfS_S_S_fiiiif_param_2];
	ld.param.u64 	%rd6, [_Z6krnl_8PfS_S_S_fiiiif_param_3];
	ld.param.u32 	%r35, [_Z6krnl_8PfS_S_S_fiiiif_param_5];
	ld.param.u32 	%r32, [_Z6krnl_8PfS_S_S_fiiiif_param_6];
	ld.param.u32 	%r33, [_Z6krnl_8PfS_S_S_fiiiif_param_7];
	ld.param.u32 	%r34, [_Z6krnl_8PfS_S_S_fiiiif_param_8];
	ld.param.f32 	%f13, [_Z6krnl_8PfS_S_S_fiiiif_param_9];
	cvta.to.global.u64 	%rd1, %rd7;
	cvta.to.global.u64 	%rd2, %rd8;
	mov.u32 	%r37, %ctaid.x;
	mov.u32 	%r38, %ntid.x;
	shl.b32 	%r39, %r37, 8;
	shr.s32 	%r40, %r39, 8;
	mov.u32 	%r41, %tid.x;
	mad.lo.s32 	%r1, %r40, %r38, %r41;
	mov.u32 	%r42, %ctaid.y;
	mov.u32 	%r43, %ntid.y;
	mov.u32 	%r44, %tid.y;
	mad.lo.s32 	%r45, %r42, %r43, %r44;
	setp.ge.s32 	%p1, %r1, %r32;
	setp.ge.s32 	%p2, %r45, %r35;
	or.pred  	%p3, %p1, %p2;
	@%p3 bra 	$L__BB7_25;
	shl.b32 	%r46, %r45, 8;
	shr.s32 	%r47, %r46, 8;
	shl.b32 	%r48, %r32, 8;
	shr.s32 	%r49, %r48, 8;
	mad.lo.s32 	%r3, %r49, %r47, %r1;
	setp.lt.s32 	%p4, %r33, 1;
	mov.f32 	%f251, 0f00000000;
	@%p4 bra 	$L__BB7_13;
	shl.b32 	%r51, %r34, 8;
	shr.s32 	%r4, %r51, 8;
	and.b32  	%r5, %r33, 7;
	setp.lt.u32 	%p5, %r33, 8;
	mov.f32 	%f251, 0f00000000;
	mov.b32 	%r150, 0;
	@%p5 bra 	$L__BB7_5;
	and.b32  	%r150, %r33, 2147483640;
	neg.s32 	%r148, %r150;
	mov.f32 	%f251, 0f00000000;
	mov.b32 	%r147, 1024;
$L__BB7_4:
	.pragma "nounroll";
	add.s32 	%r53, %r147, -1024;
	shr.s32 	%r54, %r53, 8;
	mad.lo.s32 	%r55, %r54, %r4, %r3;
	mul.wide.s32 	%rd9, %r55, 4;
	add.s64 	%rd10, %rd2, %rd9;
	ld.global.f32 	%f18, [%rd10];
	add.s64 	%rd11, %rd1, %rd9;
	ld.global.f32 	%f19, [%rd11];
	neg.f32 	%f20, %f19;
	add.rz.f32 	%f21, %f18, %f20;
	add.f32 	%f22, %f251, %f21;
	add.s32 	%r56, %r147, -768;
	shr.s32 	%r57, %r56, 8;
	mad.lo.s32 	%r58, %r57, %r4, %r3;
	mul.wide.s32 	%rd12, %r58, 4;
	add.s64 	%rd13, %rd2, %rd12;
	ld.global.f32 	%f23, [%rd13];
	add.s64 	%rd14, %rd1, %rd12;
	ld.global.f32 	%f24, [%rd14];
	neg.f32 	%f25, %f24;
	add.rz.f32 	%f26, %f23, %f25;
	add.f32 	%f27, %f22, %f26;
	add.s32 	%r59, %r147, -512;
	shr.s32 	%r60, %r59, 8;
	mad.lo.s32 	%r61, %r60, %r4, %r3;
	mul.wide.s32 	%rd15, %r61, 4;
	add.s64 	%rd16, %rd2, %rd15;
	ld.global.f32 	%f28, [%rd16];
	add.s64 	%rd17, %rd1, %rd15;
	ld.global.f32 	%f29, [%rd17];
	neg.f32 	%f30, %f29;
	add.rz.f32 	%f31, %f28, %f30;
	add.f32 	%f32, %f27, %f31;
	add.s32 	%r62, %r147, -256;
	shr.s32 	%r63, %r62, 8;
	mad.lo.s32 	%r64, %r63, %r4, %r3;
	mul.wide.s32 	%rd18, %r64, 4;
	add.s64 	%rd19, %rd2, %rd18;
	ld.global.f32 	%f33, [%rd19];
	add.s64 	%rd20, %rd1, %rd18;
	ld.global.f32 	%f34, [%rd20];
	neg.f32 	%f35, %f34;
	add.rz.f32 	%f36, %f33, %f35;
	add.f32 	%f37, %f32, %f36;
	add.s32 	%r65, %r147, 768;
	shr.s32 	%r66, %r147, 8;
	mad.lo.s32 	%r67, %r66, %r4, %r3;
	mul.wide.s32 	%rd21, %r67, 4;
	add.s64 	%rd22, %rd2, %rd21;
	ld.global.f32 	%f38, [%rd22];
	add.s64 	%rd23, %rd1, %rd21;
	ld.global.f32 	%f39, [%rd23];
	neg.f32 	%f40, %f39;
	add.rz.f32 	%f41, %f38, %f40;
	add.f32 	%f42, %f37, %f41;
	add.s32 	%r68, %r147, 256;
	shr.s32 	%r69, %r68, 8;
	mad.lo.s32 	%r70, %r69, %r4, %r3;
	mul.wide.s32 	%rd24, %r70, 4;
	add.s64 	%rd25, %rd2, %rd24;
	ld.global.f32 	%f43, [%rd25];
	add.s64 	%rd26, %rd1, %rd24;
	ld.global.f32 	%f44, [%rd26];
	neg.f32 	%f45, %f44;
	add.rz.f32 	%f46, %f43, %f45;
	add.f32 	%f47, %f42, %f46;
	add.s32 	%r71, %r147, 512;
	shr.s32 	%r72, %r71, 8;
	mad.lo.s32 	%r73, %r72, %r4, %r3;
	mul.wide.s32 	%rd27, %r73, 4;
	add.s64 	%rd28, %rd2, %rd27;
	ld.global.f32 	%f48, [%rd28];
	add.s64 	%rd29, %rd1, %rd27;
	ld.global.f32 	%f49, [%rd29];
	neg.f32 	%f50, %f49;
	add.rz.f32 	%f51, %f48, %f50;
	add.f32 	%f52, %f47, %f51;
	shr.s32 	%r74, %r65, 8;
	mad.lo.s32 	%r75, %r74, %r4, %r3;
	mul.wide.s32 	%rd30, %r75, 4;
	add.s64 	%rd31, %rd2, %rd30;
	ld.global.f32 	%f53, [%rd31];
	add.s64 	%rd32, %rd1, %rd30;
	ld.global.f32 	%f54, [%rd32];
	neg.f32 	%f55, %f54;
	add.rz.f32 	%f56, %f53, %f55;
	add.f32 	%f251, %f52, %f56;
	add.s32 	%r148, %r148, 8;
	add.s32 	%r147, %r147, 2048;
	setp.ne.s32 	%p6, %r148, 0;
	@%p6 bra 	$L__BB7_4;
$L__BB7_5:
	setp.eq.s32 	%p7, %r5, 0;
	@%p7 bra 	$L__BB7_13;
	and.b32  	%r13, %r33, 3;
	setp.lt.u32 	%p8, %r5, 4;
	@%p8 bra 	$L__BB7_8;
	shl.b32 	%r76, %r150, 8;
	shr.s32 	%r77, %r76, 8;
	mad.lo.s32 	%r78, %r77, %r4, %r3;
	mul.wide.s32 	%rd33, %r78, 4;
	add.s64 	%rd34, %rd2, %rd33;
	ld.global.f32 	%f58, [%rd34];
	add.s64 	%rd35, %rd1, %rd33;
	ld.global.f32 	%f59, [%rd35];
	neg.f32 	%f60, %f59;
	add.rz.f32 	%f61, %f58, %f60;
	add.f32 	%f62, %f251, %f61;
	add.s32 	%r79, %r76, 256;
	shr.s32 	%r80, %r79, 8;
	mad.lo.s32 	%r81, %r80, %r4, %r3;
	mul.wide.s32 	%rd36, %r81, 4;
	add.s64 	%rd37, %rd2, %rd36;
	ld.global.f32 	%f63, [%rd37];
	add.s64 	%rd38, %rd1, %rd36;
	ld.global.f32 	%f64, [%rd38];
	neg.f32 	%f65, %f64;
	add.rz.f32 	%f66, %f63, %f65;
	add.f32 	%f67, %f62, %f66;
	add.s32 	%r82, %r76, 512;
	shr.s32 	%r83, %r82, 8;
	mad.lo.s32 	%r84, %r83, %r4, %r3;
	mul.wide.s32 	%rd39, %r84, 4;
	add.s64 	%rd40, %rd2, %rd39;
	ld.global.f32 	%f68, [%rd40];
	add.s64 	%rd41, %rd1, %rd39;
	ld.global.f32 	%f69, [%rd41];
	neg.f32 	%f70, %f69;
	add.rz.f32 	%f71, %f68, %f70;
	add.f32 	%f72, %f67, %f71;
	add.s32 	%r85, %r76, 768;
	shr.s32 	%r86, %r85, 8;
	mad.lo.s32 	%r87, %r86, %r4, %r3;
	mul.wide.s32 	%rd42, %r87, 4;
	add.s64 	%rd43, %rd2, %rd42;
	ld.global.f32 	%f73, [%rd43];
	add.s64 	%rd44, %rd1, %rd42;
	ld.global.f32 	%f74, [%rd44];
	neg.f32 	%f75, %f74;
	add.rz.f32 	%f76, %f73, %f75;
	add.f32 	%f251, %f72, %f76;
	add.s32 	%r150, %r150, 4;
$L__BB7_8:
	setp.eq.s32 	%p9, %r13, 0;
	@%p9 bra 	$L__BB7_13;
	setp.eq.s32 	%p10, %r13, 1;
	@%p10 bra 	$L__BB7_11;
	shl.b32 	%r88, %r150, 8;
	shr.s32 	%r89, %r88, 8;
	mad.lo.s32 	%r90, %r89, %r4, %r3;
	mul.wide.s32 	%rd45, %r90, 4;
	add.s64 	%rd46, %rd2, %rd45;
	ld.global.f32 	%f78, [%rd46];
	add.s64 	%rd47, %rd1, %rd45;
	ld.global.f32 	%f79, [%rd47];
	neg.f32 	%f80, %f79;
	add.rz.f32 	%f81, %f78, %f80;
	add.f32 	%f82, %f251, %f81;
	add.s32 	%r91, %r88, 256;
	shr.s32 	%r92, %r91, 8;
	mad.lo.s32 	%r93, %r92, %r4, %r3;
	mul.wide.s32 	%rd48, %r93, 4;
	add.s64 	%rd49, %rd2, %rd48;
	ld.global.f32 	%f83, [%rd49];
	add.s64 	%rd50, %rd1, %rd48;
	ld.global.f32 	%f84, [%rd50];
	neg.f32 	%f85, %f84;
	add.rz.f32 	%f86, %f83, %f85;
	add.f32 	%f251, %f82, %f86;
	add.s32 	%r150, %r150, 2;
$L__BB7_11:
	and.b32  	%r94, %r33, 1;
	setp.eq.b32 	%p11, %r94, 1;
	not.pred 	%p12, %p11;
	@%p12 bra 	$L__BB7_13;
	shl.b32 	%r95, %r150, 8;
	shr.s32 	%r96, %r95, 8;
	mad.lo.s32 	%r97, %r96, %r4, %r3;
	mul.wide.s32 	%rd51, %r97, 4;
	add.s64 	%rd52, %rd2, %rd51;
	ld.global.f32 	%f87, [%rd52];
	add.s64 	%rd53, %rd1, %rd51;
	ld.global.f32 	%f88, [%rd53];
	neg.f32 	%f89, %f88;
	add.rz.f32 	%f90, %f87, %f89;
	add.f32 	%f251, %f251, %f90;
$L__BB7_13:
	setp.lt.s32 	%p13, %r33, 1;
	cvt.rn.f32.s32 	%f91, %r33;
	div.rz.f32 	%f92, %f251, %f91;
	add.rz.f32 	%f93, %f92, %f13;
	cvta.to.global.u64 	%rd54, %rd5;
	mul.wide.s32 	%rd55, %r3, 4;
	add.s64 	%rd3, %rd54, %rd55;
	st.global.f32 	[%rd3], %f93;
	cvta.to.global.u64 	%rd56, %rd6;
	add.s64 	%rd4, %rd56, %rd55;
	mov.b32 	%r98, 0;
	st.global.u32 	[%rd4], %r98;
	@%p13 bra 	$L__BB7_25;
	shl.b32 	%r100, %r34, 8;
	shr.s32 	%r18, %r100, 8;
	and.b32  	%r19, %r33, 7;
	setp.lt.u32 	%p14, %r33, 8;
	mov.b32 	%r155, 0;
	@%p14 bra 	$L__BB7_17;
	and.b32  	%r155, %r33, 2147483640;
	neg.s32 	%r153, %r155;
	mov.b32 	%r152, 1024;
$L__BB7_16:
	.pragma "nounroll";
	add.s32 	%r102, %r152, -1024;
	shr.s32 	%r103, %r102, 8;
	mad.lo.s32 	%r104, %r103, %r18, %r3;
	mul.wide.s32 	%rd57, %r104, 4;
	add.s64 	%rd58, %rd2, %rd57;
	ld.global.f32 	%f94, [%rd58];
	ld.global.f32 	%f95, [%rd3];
	neg.f32 	%f96, %f95;
	add.rz.f32 	%f97, %f94, %f96;
	add.s64 	%rd59, %rd1, %rd57;
	ld.global.f32 	%f98, [%rd59];
	sub.f32 	%f99, %f98, %f97;
	st.global.f32 	[%rd59], %f99;
	setp.gt.f32 	%p15, %f97, 0f00000000;
	neg.f32 	%f100, %f97;
	selp.f32 	%f101, %f97, %f100, %p15;
	ld.global.f32 	%f102, [%rd4];
	add.f32 	%f103, %f102, %f101;
	st.global.f32 	[%rd4], %f103;
	add.s32 	%r105, %r152, -768;
	shr.s32 	%r106, %r105, 8;
	mad.lo.s32 	%r107, %r106, %r18, %r3;
	mul.wide.s32 	%rd60, %r107, 4;
	add.s64 	%rd61, %rd2, %rd60;
	ld.global.f32 	%f104, [%rd61];
	ld.global.f32 	%f105, [%rd3];
	neg.f32 	%f106, %f105;
	add.rz.f32 	%f107, %f104, %f106;
	add.s64 	%rd62, %rd1, %rd60;
	ld.global.f32 	%f108, [%rd62];
	sub.f32 	%f109, %f108, %f107;
	st.global.f32 	[%rd62], %f109;
	setp.gt.f32 	%p16, %f107, 0f00000000;
	neg.f32 	%f110, %f107;
	selp.f32 	%f111, %f107, %f110, %p16;
	ld.global.f32 	%f112, [%rd4];
	add.f32 	%f113, %f112, %f111;
	st.global.f32 	[%rd4], %f113;
	add.s32 	%r108, %r152, -512;
	shr.s32 	%r109, %r108, 8;
	mad.lo.s32 	%r110, %r109, %r18, %r3;
	mul.wide.s32 	%rd63, %r110, 4;
	add.s64 	%rd64, %rd2, %rd63;
	ld.global.f32 	%f114, [%rd64];
	ld.global.f32 	%f115, [%rd3];
	neg.f32 	%f116, %f115;
	add.rz.f32 	%f117, %f114, %f116;
	add.s64 	%rd65, %rd1, %rd63;
	ld.global.f32 	%f118, [%rd65];
	sub.f32 	%f119, %f118, %f117;
	st.global.f32 	[%rd65], %f119;
	setp.gt.f32 	%p17, %f117, 0f00000000;
	neg.f32 	%f120, %f117;
	selp.f32 	%f121, %f117, %f120, %p17;
	ld.global.f32 	%f122, [%rd4];
	add.f32 	%f123, %f122, %f121;
	st.global.f32 	[%rd4], %f123;
	add.s32 	%r111, %r152, -256;
	shr.s32 	%r112, %r111, 8;
	mad.lo.s32 	%r113, %r112, %r18, %r3;
	mul.wide.s32 	%rd66, %r113, 4;
	add.s64 	%rd67, %rd2, %rd66;
	ld.global.f32 	%f124, [%rd67];
	ld.global.f32 	%f125, [%rd3];
	neg.f32 	%f126, %f125;
	add.rz.f32 	%f127, %f124, %f126;
	add.s64 	%rd68, %rd1, %rd66;
	ld.global.f32 	%f128, [%rd68];
	sub.f32 	%f129, %f128, %f127;
	st.global.f32 	[%rd68], %f129;
	setp.gt.f32 	%p18, %f127, 0f00000000;
	neg.f32 	%f130, %f127;
	selp.f32 	%f131, %f127, %f130, %p18;
	ld.global.f32 	%f132, [%rd4];
	add.f32 	%f133, %f132, %f131;
	st.global.f32 	[%rd4], %f133;
	add.s32 	%r114, %r152, 768;
	shr.s32 	%r115, %r152, 8;
	mad.lo.s32 	%r116, %r115, %r18, %r3;
	mul.wide.s32 	%rd69, %r116, 4;
	add.s64 	%rd70, %rd2, %rd69;
	ld.global.f32 	%f134, [%rd70];
	ld.global.f32 	%f135, [%rd3];
	neg.f32 	%f136, %f135;
	add.rz.f32 	%f137, %f134, %f136;
	add.s64 	%rd71, %rd1, %rd69;
	ld.global.f32 	%f138, [%rd71];
	sub.f32 	%f139, %f138, %f137;
	st.global.f32 	[%rd71], %f139;
	setp.gt.f32 	%p19, %f137, 0f00000000;
	neg.f32 	%f140, %f137;
	selp.f32 	%f141, %f137, %f140, %p19;
	ld.global.f32 	%f142, [%rd4];
	add.f32 	%f143, %f142, %f141;
	st.global.f32 	[%rd4], %f143;
	add.s32 	%r117, %r152, 256;
	shr.s32 	%r118, %r117, 8;
	mad.lo.s32 	%r119, %r118, %r18, %r3;
	mul.wide.s32 	%rd72, %r119, 4;
	add.s64 	%rd73, %rd2, %rd72;
	ld.global.f32 	%f144, [%rd73];
	ld.global.f32 	%f145, [%rd3];
	neg.f32 	%f146, %f145;
	add.rz.f32 	%f147, %f144, %f146;
	add.s64 	%rd74, %rd1, %rd72;
	ld.global.f32 	%f148, [%rd74];
	sub.f32 	%f149, %f148, %f147;
	st.global.f32 	[%rd74], %f149;
	setp.gt.f32 	%p20, %f147, 0f00000000;
	neg.f32 	%f150, %f147;
	selp.f32 	%f151, %f147, %f150, %p20;
	ld.global.f32 	%f152, [%rd4];
	add.f32 	%f153, %f152, %f151;
	st.global.f32 	[%rd4], %f153;
	add.s32 	%r120, %r152, 512;
	shr.s32 	%r121, %r120, 8;
	mad.lo.s32 	%r122, %r121, %r18, %r3;
	mul.wide.s32 	%rd75, %r122, 4;
	add.s64 	%rd76, %rd2, %rd75;
	ld.global.f32 	%f154, [%rd76];
	ld.global.f32 	%f155, [%rd3];
	neg.f32 	%f156, %f155;
	add.rz.f32 	%f157, %f154, %f156;
	add.s64 	%rd77, %rd1, %rd75;
	ld.global.f32 	%f158, [%rd77];
	sub.f32 	%f159, %f158, %f157;
	st.global.f32 	[%rd77], %f159;
	setp.gt.f32 	%p21, %f157, 0f00000000;
	neg.f32 	%f160, %f157;
	selp.f32 	%f161, %f157, %f160, %p21;
	ld.global.f32 	%f162, [%rd4];
	add.f32 	%f163, %f162, %f161;
	st.global.f32 	[%rd4], %f163;
	shr.s32 	%r123, %r114, 8;
	mad.lo.s32 	%r124, %r123, %r18, %r3;
	mul.wide.s32 	%rd78, %r124, 4;
	add.s64 	%rd79, %rd2, %rd78;
	ld.global.f32 	%f164, [%rd79];
	ld.global.f32 	%f165, [%rd3];
	neg.f32 	%f166, %f165;
	add.rz.f32 	%f167, %f164, %f166;
	add.s64 	%rd80, %rd1, %rd78;
	ld.global.f32 	%f168, [%rd80];
	sub.f32 	%f169, %f168, %f167;
	st.global.f32 	[%rd80], %f169;
	setp.gt.f32 	%p22, %f167, 0f00000000;
	neg.f32 	%f170, %f167;
	selp.f32 	%f171, %f167, %f170, %p22;
	ld.global.f32 	%f172, [%rd4];
	add.f32 	%f173, %f172, %f171;
	st.global.f32 	[%rd4], %f173;
	add.s32 	%r153, %r153, 8;
	add.s32 	%r152, %r152, 2048;
	setp.ne.s32 	%p23, %r153, 0;
	@%p23 bra 	$L__BB7_16;
$L__BB7_17:
	setp.eq.s32 	%p24, %r19, 0;
	@%p24 bra 	$L__BB7_25;
	and.b32  	%r27, %r33, 3;
	setp.lt.u32 	%p25, %r19, 4;
	@%p25 bra 	$L__BB7_20;
	shl.b32 	%r125, %r155, 8;
	shr.s32 	%r126, %r125, 8;
	mad.lo.s32 	%r127, %r126, %r18, %r3;
	mul.wide.s32 	%rd81, %r127, 4;
	add.s64 	%rd82, %rd2, %rd81;
	ld.global.f32 	%f174, [%rd82];
	ld.global.f32 	%f175, [%rd3];
	neg.f32 	%f176, %f175;
	add.rz.f32 	%f177, %f174, %f176;
	add.s64 	%rd83, %rd1, %rd81;
	ld.global.f32 	%f178, [%rd83];
	sub.f32 	%f179, %f178, %f177;
	st.global.f32 	[%rd83], %f179;
	setp.gt.f32 	%p26, %f177, 0f00000000;
	neg.f32 	%f180, %f177;
	selp.f32 	%f181, %f177, %f180, %p26;
	ld.global.f32 	%f182, [%rd4];
	add.f32 	%f183, %f182, %f181;
	st.global.f32 	[%rd4], %f183;
	add.s32 	%r128, %r125, 256;
	shr.s32 	%r129, %r128, 8;
	mad.lo.s32 	%r130, %r129, %r18, %r3;
	mul.wide.s32 	%rd84, %r130, 4;
	add.s64 	%rd85, %rd2, %rd84;
	ld.global.f32 	%f184, [%rd85];
	ld.global.f32 	%f185, [%rd3];
	neg.f32 	%f186, %f185;
	add.rz.f32 	%f187, %f184, %f186;
	add.s64 	%rd86, %rd1, %rd84;
	ld.global.f32 	%f188, [%rd86];
	sub.f32 	%f189, %f188, %f187;
	st.global.f32 	[%rd86], %f189;
	setp.gt.f32 	%p27, %f187, 0f00000000;
	neg.f32 	%f190, %f187;
	selp.f32 	%f191, %f187, %f190, %p27;
	ld.global.f32 	%f192, [%rd4];
	add.f32 	%f193, %f192, %f191;
	st.global.f32 	[%rd4], %f193;
	add.s32 	%r131, %r125, 512;
	shr.s32 	%r132, %r131, 8;
	mad.lo.s32 	%r133, %r132, %r18, %r3;
	mul.wide.s32 	%rd87, %r133, 4;
	add.s64 	%rd88, %rd2, %rd87;
	ld.global.f32 	%f194, [%rd88];
	ld.global.f32 	%f195, [%rd3];
	neg.f32 	%f196, %f195;
	add.rz.f32 	%f197, %f194, %f196;
	add.s64 	%rd89, %rd1, %rd87;
	ld.global.f32 	%f198, [%rd89];
	sub.f32 	%f199, %f198, %f197;
	st.global.f32 	[%rd89], %f199;
	setp.gt.f32 	%p28, %f197, 0f00000000;
	neg.f32 	%f200, %f197;
	selp.f32 	%f201, %f197, %f200, %p28;
	ld.global.f32 	%f202, [%rd4];
	add.f32 	%f203, %f202, %f201;
	st.global.f32 	[%rd4], %f203;
	add.s32 	%r134, %r125, 768;
	shr.s32 	%r135, %r134, 8;
	mad.lo.s32 	%r136, %r135, %r18, %r3;
	mul.wide.s32 	%rd90, %r136, 4;
	add.s64 	%rd91, %rd2, %rd90;
	ld.global.f32 	%f204, [%rd91];
	ld.global.f32 	%f205, [%rd3];
	neg.f32 	%f206, %f205;
	add.rz.f32 	%f207, %f204, %f206;
	add.s64 	%rd92, %rd1, %rd90;
	ld.global.f32 	%f208, [%rd92];
	sub.f32 	%f209, %f208, %f207;
	st.global.f32 	[%rd92], %f209;
	setp.gt.f32 	%p29, %f207, 0f00000000;
	neg.f32 	%f210, %f207;
	selp.f32 	%f211, %f207, %f210, %p29;
	ld.global.f32 	%f212, [%rd4];
	add.f32 	%f213, %f212, %f211;
	st.global.f32 	[%rd4], %f213;
	add.s32 	%r155, %r155, 4;
$L__BB7_20:
	setp.eq.s32 	%p30, %r27, 0;
	@%p30 bra 	$L__BB7_25;
	setp.eq.s32 	%p31, %r27, 1;
	@%p31 bra 	$L__BB7_23;
	shl.b32 	%r137, %r155, 8;
	shr.s32 	%r138, %r137, 8;
	mad.lo.s32 	%r139, %r138, %r18, %r3;
	mul.wide.s32 	%rd93, %r139, 4;
	add.s64 	%rd94, %rd2, %rd93;
	ld.global.f32 	%f214, [%rd94];
	ld.global.f32 	%f215, [%rd3];
	neg.f32 	%f216, %f215;
	add.rz.f32 	%f217, %f214, %f216;
	add.s64 	%rd95, %rd1, %rd93;
	ld.global.f32 	%f218, [%rd95];
	sub.f32 	%f219, %f218, %f217;
	st.global.f32 	[%rd95], %f219;
	setp.gt.f32 	%p32, %f217, 0f00000000;
	neg.f32 	%f220, %f217;
	selp.f32 	%f221, %f217, %f220, %p32;
	ld.global.f32 	%f222, [%rd4];
	add.f32 	%f223, %f222, %f221;
	st.global.f32 	[%rd4], %f223;
	add.s32 	%r140, %r137, 256;
	shr.s32 	%r141, %r140, 8;
	mad.lo.s32 	%r142, %r141, %r18, %r3;
	mul.wide.s32 	%rd96, %r142, 4;
	add.s64 	%rd97, %rd2, %rd96;
	ld.global.f32 	%f224, [%rd97];
	ld.global.f32 	%f225, [%rd3];
	neg.f32 	%f226, %f225;
	add.rz.f32 	%f227, %f224, %f226;
	add.s64 	%rd98, %rd1, %rd96;
	ld.global.f32 	%f228, [%rd98];
	sub.f32 	%f229, %f228, %f227;
	st.global.f32 	[%rd98], %f229;
	setp.gt.f32 	%p33, %f227, 0f00000000;
	neg.f32 	%f230, %f227;
	selp.f32 	%f231, %f227, %f230, %p33;
	ld.global.f32 	%f232, [%rd4];
	add.f32 	%f233, %f232, %f231;
	st.global.f32 	[%rd4], %f233;
	add.s32 	%r155, %r155, 2;
$L__BB7_23:
	and.b32  	%r143, %r33, 1;
	setp.eq.b32 	%p34, %r143, 1;
	not.pred 	%p35, %p34;
	@%p35 bra 	$L__BB7_25;
	shl.b32 	%r144, %r155, 8;
	shr.s32 	%r145, %r144, 8;
	mad.lo.s32 	%r146, %r145, %r18, %r3;
	mul.wide.s32 	%rd99, %r146, 4;
	add.s64 	%rd100, %rd2, %rd99;
	ld.global.f32 	%f234, [%rd100];
	ld.global.f32 	%f235, [%rd3];
	neg.f32 	%f236, %f235;
	add.rz.f32 	%f237, %f234, %f236;
	add.s64 	%rd101, %rd1, %rd99;
	ld.global.f32 	%f238, [%rd101];
	sub.f32 	%f239, %f238, %f237;
	st.global.f32 	[%rd101], %f239;
	setp.gt.f32 	%p36, %f237, 0f00000000;
	neg.f32 	%f240, %f237;
	selp.f32 	%f241, %f237, %f240, %p36;
	ld.global.f32 	%f242, [%rd4];
	add.f32 	%f243, %f242, %f241;
	st.global.f32 	[%rd4], %f243;
$L__BB7_25:
	ret;

}


// ===== COMPILED SASS (sm_100) =====

	.target	sm_100

	.elftype	@"ET_EXEC"


//--------------------- .note.nv.tkinfo           --------------------------
	.section	.note.nv.tkinfo,"",@"SHT_NOTE"
	.sectionflags	@"SHF_NOTE_NV_TKINFO"
	.tkinfo
        /*0018*/ 	.word	0x00000002
        /*0030*/ 	.string	""
        /*0030*/ 	.string	"ptxas"
        /*0030*/ 	.string	"Cuda compilation tools, release 13.0, V13.0.88"
        /*0030*/ 	.string	"Build cuda_13.0.r13.0/compiler.36424714_0"
        /*0030*/ 	.string	"-arch sm_100 -m 64 "



//--------------------- .note.nv.cuinfo           --------------------------
	.section	.note.nv.cuinfo,"",@"SHT_NOTE"
	.sectionflags	@"SHF_NOTE_NV_CUINFO"
        /*0018*/ 	.short	0x0002
        /*001a*/ 	.short	0x0064
        /*001c*/ 	.short	0x0082
	.zero		2


//--------------------- .nv.info                  --------------------------
	.section	.nv.info,"",@"SHT_CUDA_INFO"
	.align	4


	//----- nvinfo : EIATTR_REGCOUNT
	.align		4
        /*0000*/ 	.byte	0x04, 0x2f
        /*0002*/ 	.short	(.L_1 - .L_0)
	.align		4
.L_0:
        /*0004*/ 	.word	index@(_Z6krnl_1PfS_S_S_S_fiiiiif)
        /*0008*/ 	.word	0x00000010


	//----- nvinfo : EIATTR_FRAME_SIZE
	.align		4
.L_1:
        /*000c*/ 	.byte	0x04, 0x11
        /*000e*/ 	.short	(.L_3 - .L_2)
	.align		4
.L_2:
        /*0010*/ 	.word	index@(_Z6krnl_1PfS_S_S_S_fiiiiif)
        /*0014*/ 	.word	0x00000000


	//----- nvinfo : EIATTR_REGCOUNT
	.align		4
.L_3:
        /*0018*/ 	.byte	0x04, 0x2f
        /*001a*/ 	.short	(.L_5 - .L_4)
	.align		4
.L_4:
        /*001c*/ 	.word	index@(_Z6krnl_2PfS_fiiiiif)
        /*0020*/ 	.word	0x0000000e


	//----- nvinfo : EIATTR_FRAME_SIZE
	.align		4
.L_5:
        /*0024*/ 	.byte	0x04, 0x11
        /*0026*/ 	.short	(.L_7 - .L_6)
	.align		4
.L_6:
        /*0028*/ 	.word	index@(_Z6krnl_2PfS_fiiiiif)
        /*002c*/ 	.word	0x00000000


	//----- nvinfo : EIATTR_REGCOUNT
	.align		4
.L_7:
        /*0030*/ 	.byte	0x04, 0x2f
        /*0032*/ 	.short	(.L_9 - .L_8)
	.align		4
.L_8:
        /*0034*/ 	.word	index@(_Z6krnl_3PfS_fiiiiif)
        /*0038*/ 	.word	0x0000000c


	//----- nvinfo : EIATTR_FRAME_SIZE
	.align		4
.L_9:
        /*003c*/ 	.byte	0x04, 0x11
        /*003e*/ 	.short	(.L_11 - .L_10)
	.align		4
.L_10:
        /*0040*/ 	.word	index@(_Z6krnl_3PfS_fiiiiif)
        /*0044*/ 	.word	0x00000000


	//----- nvinfo : EIATTR_REGCOUNT
	.align		4
.L_11:
        /*0048*/ 	.byte	0x04, 0x2f
        /*004a*/ 	.short	(.L_13 - .L_12)
	.align		4
.L_12:
        /*004c*/ 	.word	index@(_Z6krnl_4PfS_S_S_iiiiif)
        /*0050*/ 	.word	0x00000010


	//----- nvinfo : EIATTR_FRAME_SIZE
	.align		4
.L_13:
        /*0054*/ 	.byte	0x04, 0x11
        /*0056*/ 	.short	(.L_15 - .L_14)
	.align		4
.L_14:
        /*0058*/ 	.word	index@($__internal_1_$__cuda_sm20_sqrt_rz_f32_slowpath)
        /*005c*/ 	.word	0x00000000


	//----- nvinfo : EIATTR_FRAME_SIZE
	.align		4
.L_15:
        /*0060*/ 	.byte	0x04, 0x11
        /*0062*/ 	.short	(.L_17 - .L_16)
	.align		4
.L_16:
        /*0064*/ 	.word	index@(_Z6krnl_4PfS_S_S_iiiiif)
        /*0068*/ 	.word	0x00000000


	//----- nvinfo : EIATTR_REGCOUNT
	.align		4
.L_17:
        /*006c*/ 	.byte	0x04, 0x2f
        /*006e*/ 	.short	(.L_19 - .L_18)
	.align		4
.L_18:
        /*0070*/ 	.word	index@(_Z6krnl_5PfS_iiiiif)
        /*0074*/ 	.word	0x0000000e


	//----- nvinfo : EIATTR_FRAME_SIZE
	.align		4
.L_19:
        /*0078*/ 	.byte	0x04, 0x11
        /*007a*/ 	.short	(.L_21 - .L_20)
	.align		4
.L_20:
        /*007c*/ 	.word	index@(_Z6krnl_5PfS_iiiiif)
        /*0080*/ 	.word	0x00000000


	//----- nvinfo : EIATTR_REGCOUNT
	.align		4
.L_21:
        /*0084*/ 	.byte	0x04, 0x2f
        /*0086*/ 	.short	(.L_23 - .L_22)
	.align		4
.L_22:
        /*0088*/ 	.word	index@(_Z6krnl_6PfS_iiiiif)
        /*008c*/ 	.word	0x0000000c


	//----- nvinfo : EIATTR_FRAME_SIZE
	.align		4
.L_23:
        /*0090*/ 	.byte	0x04, 0x11
        /*0092*/ 	.short	(.L_25 - .L_24)
	.align		4
.L_24:
        /*0094*/ 	.word	index@(_Z6krnl_6PfS_iiiiif)
        /*0098*/ 	.word	0x00000000


	//----- nvinfo : EIATTR_REGCOUNT
	.align		4
.L_25:
        /*009c*/ 	.byte	0x04, 0x2f
        /*009e*/ 	.short	(.L_27 - .L_26)
	.align		4
.L_26:
        /*00a0*/ 	.word	index@(_Z6krnl_7PfS_S_S_S_S_S_S_fiiiiif)
        /*00a4*/ 	.word	0x00000018


	//----- nvinfo : EIATTR_FRAME_SIZE
	.align		4
.L_27:
        /*00a8*/ 	.byte	0x04, 0x11
        /*00aa*/ 	.short	(.L_29 - .L_28)
	.align		4
.L_28:
        /*00ac*/ 	.word	index@(_Z6krnl_7PfS_S_S_S_S_S_S_fiiiiif)
        /*00b0*/ 	.word	0x00000000


	//----- nvinfo : EIATTR_REGCOUNT
	.align		4
.L_29:
        /*00b4*/ 	.byte	0x04, 0x2f
        /*00b6*/ 	.short	(.L_31 - .L_30)
	.align		4
.L_30:
        /*00b8*/ 	.word	index@(_Z6krnl_8PfS_S_S_fiiiif)
        /*00bc*/ 	.word	0x00000020


	//----- nvinfo : EIATTR_FRAME_SIZE
	.align		4
.L_31:
        /*00c0*/ 	.byte	0x04, 0x11
        /*00c2*/ 	.short	(.L_33 - .L_32)
	.align		4
.L_32:
        /*00c4*/ 	.word	index@($__internal_0_$__cuda_sm20_div_rz_f32)
        /*00c8*/ 	.word	0x00000000


	//----- nvinfo : EIATTR_FRAME_SIZE
	.align		4
.L_33:
        /*00cc*/ 	.byte	0x04, 0x11
        /*00ce*/ 	.short	(.L_35 - .L_34)
	.align		4
.L_34:
        /*00d0*/ 	.word	index@(_Z6krnl_8PfS_S_S_fiiiif)
        /*00d4*/ 	.word	0x00000000


	//----- nvinfo : EIATTR_MIN_STACK_SIZE
	.align		4
.L_35:
        /*00d8*/ 	.byte	0x04, 0x12
        /*00da*/ 	.short	(.L_37 - .L_36)
	.align		4
.L_36:
        /*00dc*/ 	.word	index@(_Z6krnl_8PfS_S_S_fiiiif)
        /*00e0*/ 	.word	0x00000000


	//----- nvinfo : EIATTR_MIN_STACK_SIZE
	.align		4
.L_37:
        /*00e4*/ 	.byte	0x04, 0x12
        /*00e6*/ 	.short	(.L_39 - .L_38)
	.align		4
.L_38:
        /*00e8*/ 	.word	index@(_Z6krnl_7PfS_S_S_S_S_S_S_fiiiiif)
        /*00ec*/ 	.word	0x00000000


	//----- nvinfo : EIATTR_MIN_STACK_SIZE
	.align		4
.L_39:
        /*00f0*/ 	.byte	0x04, 0x12
        /*00f2*/ 	.short	(.L_41 - .L_40)
	.align		4
.L_40:
        /*00f4*/ 	.word	index@(_Z6krnl_6PfS_iiiiif)
        /*00f8*/ 	.word	0x00000000


	//----- nvinfo : EIATTR_MIN_STACK_SIZE
	.align		4
.L_41:
        /*00fc*/ 	.byte	0x04, 0x12
        /*00fe*/ 	.short	(.L_43 - .L_42)
	.align		4
.L_42:
        /*0100*/ 	.word	index@(_Z6krnl_5PfS_iiiiif)
        /*0104*/ 	.word	0x00000000


	//----- nvinfo : EIATTR_MIN_STACK_SIZE
	.align		4
.L_43:
        /*0108*/ 	.byte	0x04, 0x12
        /*010a*/ 	.short	(.L_45 - .L_44)
	.align		4
.L_44:
        /*010c*/ 	.word	index@(_Z6krnl_4PfS_S_S_iiiiif)
        /*0110*/ 	.word	0x00000000


	//----- nvinfo : EIATTR_MIN_STACK_SIZE
	.align		4
.L_45:
        /*0114*/ 	.byte	0x04, 0x12
        /*0116*/ 	.short	(.L_47 - .L_46)
	.align		4
.L_46:
        /*0118*/ 	.word	index@(_Z6krnl_3PfS_fiiiiif)
        /*011c*/ 	.word	0x00000000


	//----- nvinfo : EIATTR_MIN_STACK_SIZE
	.align		4
.L_47:
        /*0120*/ 	.byte	0x04, 0x12
        /*0122*/ 	.short	(.L_49 - .L_48)
	.align		4
.L_48:
        /*0124*/ 	.word	index@(_Z6krnl_2PfS_fiiiiif)
        /*0128*/ 	.word	0x00000000


	//----- nvinfo : EIATTR_MIN_STACK_SIZE
	.align		4
.L_49:
        /*012c*/ 	.byte	0x04, 0x12
        /*012e*/ 	.short	(.L_51 - .L_50)
	.align		4
.L_50:
        /*0130*/ 	.word	index@(_Z6krnl_1PfS_S_S_S_fiiiiif)
        /*0134*/ 	.word	0x00000000
.L_51:


//--------------------- .nv.compat                --------------------------
	.section	.nv.compat,"",@"SHT_CUDA_COMPAT_INFO"
	.align	4
        /*0000*/ 	.byte	0x02, 0x09, 0x00, 0x00, 0x02, 0x02, 0x01, 0x00, 0x02, 0x05, 0x05, 0x00, 0x03, 0x07, 0x01, 0x01
        /*0010*/ 	.byte	0x02, 0x03, 0x00, 0x00, 0x02, 0x06, 0x01, 0x00, 0x04, 0x0b, 0x08, 0x00, 0x01, 0x00, 0x00, 0x00
        /*0020*/ 	.byte	0x00, 0x00, 0x00, 0x00


//--------------------- .nv.info._Z6krnl_8PfS_S_S_fiiiif --------------------------
	.section	.nv.info._Z6krnl_8PfS_S_S_fiiiif,"",@"SHT_CUDA_INFO"
	.sectionflags	@""
	.align	4


	//----- nvinfo : EIATTR_CUDA_API_VERSION
	.align		4
        /*0000*/ 	.byte	0x04, 0x37
        /*0002*/ 	.short	(.L_53 - .L_52)
.L_52:
        /*0004*/ 	.word	0x00000082


	//----- nvinfo : EIATTR_KPARAM_INFO
	.align		4
.L_53:
        /*0008*/ 	.byte	0x04, 0x17
        /*000a*/ 	.short	(.L_55 - .L_54)
.L_54:
        /*000c*/ 	.word	0x00000000
        /*0010*/ 	.short	0x0009
        /*0012*/ 	.short	0x0034
        /*0014*/ 	.byte	0x00, 0xf0, 0x11, 0x00


	//----- nvinfo : EIATTR_KPARAM_INFO
	.align		4
.L_55:
        /*0018*/ 	.byte	0x04, 0x17
        /*001a*/ 	.short	(.L_57 - .L_56)
.L_56:
        /*001c*/ 	.word	0x00000000
        /*0020*/ 	.short	0x0008
        /*0022*/ 	.short	0x0030
        /*0024*/ 	.byte	0x00, 0xf0, 0x11, 0x00


	//----- nvinfo : EIATTR_KPARAM_INFO
	.align		4
.L_57:
        /*0028*/ 	.byte	0x04, 0x17
        /*002a*/ 	.short	(.L_59 - .L_58)
.L_58:
        /*002c*/ 	.word	0x00000000
        /*0030*/ 	.short	0x0007
        /*0032*/ 	.short	0x002c
        /*0034*/ 	.byte	0x00, 0xf0, 0x11, 0x00


	//----- nvinfo : EIATTR_KPARAM_INFO
	.align		4
.L_59:
        /*0038*/ 	.byte	0x04, 0x17
        /*003a*/ 	.short	(.L_61 - .L_60)
.L_60:
        /*003c*/ 	.word	0x00000000
        /*0040*/ 	.short	0x0006
        /*0042*/ 	.short	0x0028
        /*0044*/ 	.byte	0x00, 0xf0, 0x11, 0x00


	//----- nvinfo : EIATTR_KPARAM_INFO
	.align		4
.L_61:
        /*0048*/ 	.byte	0x04, 0x17
        /*004a*/ 	.short	(.L_63 - .L_62)
.L_62:
        /*004c*/ 	.word	0x00000000
        /*0050*/ 	.short	0x0005
        /*0052*/ 	.short	0x0024
        /*0054*/ 	.byte	0x00, 0xf0, 0x11, 0x00


	//----- nvinfo : EIATTR_KPARAM_INFO
	.align		4
.L_63:
        /*0058*/ 	.byte	0x04, 0x17
        /*005a*/ 	.short	(.L_65 - .L_64)
.L_64:
        /*005c*/ 	.word	0x00000000
        /*0060*/ 	.short	0x0004
        /*0062*/ 	.short	0x0020
        /*0064*/ 	.byte	0x00, 0xf0, 0x11, 0x00


	//----- nvinfo : EIATTR_KPARAM_INFO
	.align		4
.L_65:
        /*0068*/ 	.byte	0x04, 0x17
        /*006a*/ 	.short	(.L_67 - .L_66)
.L_66:
        /*006c*/ 	.word	0x00000000
        /*0070*/ 	.short	0x0003
        /*0072*/ 	.short	0x0018
        /*0074*/ 	.byte	0x00, 0xf5, 0x21, 0x00


	//----- nvinfo : EIATTR_KPARAM_INFO
	.align		4
.L_67:
        /*0078*/ 	.byte	0x04, 0x17
        /*007a*/ 	.short	(.L_69 - .L_68)
.L_68:
        /*007c*/ 	.word	0x00000000
        /*0080*/ 	.short	0x0002
        /*0082*/ 	.short	0x0010
        /*0084*/ 	.byte	0x00, 0xf5, 0x21, 0x00


	//----- nvinfo : EIATTR_KPARAM_INFO
	.align		4
.L_69:
        /*0088*/ 	.byte	0x04, 0x17
        /*008a*/ 	.short	(.L_71 - .L_70)
.L_70:
        /*008c*/ 	.word	0x00000000
        /*0090*/ 	.short	0x0001
        /*0092*/ 	.short	0x0008
        /*0094*/ 	.byte	0x00, 0xf5, 0x21, 0x00


	//----- nvinfo : EIATTR_KPARAM_INFO
	.align		4
.L_71:
        /*0098*/ 	.byte	0x04, 0x17
        /*009a*/ 	.short	(.L_73 - .L_72)
.L_72:
        /*009c*/ 	.word	0x00000000
        /*00a0*/ 	.short	0x0000
        /*00a2*/ 	.short	0x0000
        /*00a4*/ 	.byte	0x00, 0xf5, 0x21, 0x00


	//----- nvinfo : EIATTR_SPARSE_MMA_MASK
	.align		4
.L_73:
        /*00a8*/ 	.byte	0x03, 0x50
        /*00aa*/ 	.short	0x0000


	//----- nvinfo : EIATTR_MAXREG_COUNT
	.align		4
        /*00ac*/ 	.byte	0x03, 0x1b
        /*00ae*/ 	.short	0x00ff


	//----- nvinfo : EIATTR_MERCURY_ISA_VERSION
	.align		4
        /*00b0*/ 	.byte	0x03, 0x5f
        /*00b2*/ 	.short	0x0101


	//----- nvinfo : EIATTR_VRC_CTA_INIT_COUNT
	.align		4
        /*00b4*/ 	.byte	0x02, 0x4a
	.zero		1
	.zero		1


	//----- nvinfo : EIATTR_EXIT_INSTR_OFFSETS
	.align		4
        /*00b8*/ 	.byte	0x04, 0x1c
        /*00ba*/ 	.short	(.L_75 - .L_74)


	//   ....[0]....
.L_74:
        /*00bc*/ 	.word	0x000000f0


	//   ....[1]....
        /*00c0*/ 	.word	0x00000d30


	//   ....[2]....
        /*00c4*/ 	.word	0x00001650


	//   ....[3]....
        /*00c8*/ 	.word	0x00001ad0


	//   ....[4]....
        /*00cc*/ 	.word	0x00001d50


	//   ....[5]....
        /*00d0*/ 	.word	0x00001e80


	//----- nvinfo : EIATTR_CRS_STACK_SIZE
	.align		4
.L_75:
        /*00d4*/ 	.byte	0x04, 0x1e
        /*00d6*/ 	.short	(.L_77 - .L_76)
.L_76:
        /*00d8*/ 	.word	0x00000000


	//----- nvinfo : EIATTR_CBANK_PARAM_SIZE
	.align		4
.L_77:
        /*00dc*/ 	.byte	0x03, 0x19
        /*00de*/ 	.short	0x0038


	//----- nvinfo : EIATTR_PARAM_CBANK
	.align		4
        /*00e0*/ 	.byte	0x04, 0x0a
        /*00e2*/ 	.short	(.L_79 - .L_78)
	.align		4
.L_78:
        /*00e4*/ 	.word	index@(.nv.constant0._Z6krnl_8PfS_S_S_fiiiif)
        /*00e8*/ 	.short	0x0380
        /*00ea*/ 	.short	0x0038


	//----- nvinfo : EIATTR_SW_WAR
	.align		4
.L_79:
        /*00ec*/ 	.byte	0x04, 0x36
        /*00ee*/ 	.short	(.L_81 - .L_80)
.L_80:
        /*00f0*/ 	.word	0x00000008
.L_81:


//--------------------- .nv.info._Z6krnl_7PfS_S_S_S_S_S_S_fiiiiif --------------------------
	.section	.nv.info._Z6krnl_7PfS_S_S_S_S_S_S_fiiiiif,"",@"SHT_CUDA_INFO"
	.sectionflags	@""
	.align	4


	//----- nvinfo : EIATTR_CUDA_API_VERSION
	.align		4
        /*0000*/ 	.byte	0x04, 0x37
        /*0002*/ 	.short	(.L_83 - .L_82)
.L_82:
        /*0004*/ 	.word	0x00000082


	//----- nvinfo : EIATTR_KPARAM_INFO
	.align		4
.L_83:
        /*0008*/ 	.byte	0x04, 0x17
        /*000a*/ 	.short	(.L_85 - .L_84)
.L_84:
        /*000c*/ 	.word	0x00000000
        /*0010*/ 	.short	0x000e
        /*0012*/ 	.short	0x0058
        /*0014*/ 	.byte	0x00, 0xf0, 0x11, 0x00


	//----- nvinfo : EIATTR_KPARAM_INFO
	.align		4
.L_85:
        /*0018*/ 	.byte	0x04, 0x17
        /*001a*/ 	.short	(.L_87 - .L_86)
.L_86:
        /*001c*/ 	.word	0x00000000
        /*0020*/ 	.short	0x000d
        /*0022*/ 	.short	0x0054
        /*0024*/ 	.byte	0x00, 0xf0, 0x11, 0x00


	//----- nvinfo : EIATTR_KPARAM_INFO
	.align		4
.L_87:
        /*0028*/ 	.byte	0x04, 0x17
        /*002a*/ 	.short	(.L_89 - .L_88)
.L_88:
        /*002c*/ 	.word	0x00000000
        /*0030*/ 	.short	0x000c
        /*0032*/ 	.short	0x0050
        /*0034*/ 	.byte	0x00, 0xf0, 0x11, 0x00


	//----- nvinfo : EIATTR_KPARAM_INFO
	.align		4
.L_89:
        /*0038*/ 	.byte	0x04, 0x17
        /*003a*/ 	.short	(.L_91 - .L_90)
.L_90:
        /*003c*/ 	.word	0x00000000
        /*0040*/ 	.short	0x000b
        /*0042*/ 	.short	0x004c
        /*0044*/ 	.byte	0x00, 0xf0, 0x11, 0x00


	//----- nvinfo : EIATTR_KPARAM_INFO
	.align		4
.L_91:
        /*0048*/ 	.byte	0x04, 0x17
        /*004a*/ 	.short	(.L_93 - .L_92)
.L_92:
        /*004c*/ 	.word	0x00000000
        /*0050*/ 	.short	0x000a
        /*0052*/ 	.short	0x0048
        /*0054*/ 	.byte	0x00, 0xf0, 0x11, 0x00


	//----- nvinfo : EIATTR_KPARAM_INFO
	.align		4
.L_93:
        /*0058*/ 	.byte	0x04, 0x17
        /*005a*/ 	.short	(.L_95 - .L_94)
.L_94:
        /*005c*/ 	.word	0x00000000
        /*0060*/ 	.short	0x0009
        /*0062*/ 	.short	0x0044
        /*0064*/ 	.byte	0x00, 0xf0, 0x11, 0x00


	//----- nvinfo : EIATTR_KPARAM_INFO
	.align		4
.L_95:
        /*0068*/ 	.byte	0x04, 0x17
        /*006a*/ 	.short	(.L_97 - .L_96)
.L_96:
        /*006c*/ 	.word	0x00000000
        /*0070*/ 	.short	0x0008
        /*0072*/ 	.short	0x0040
        /*0074*/ 	.byte	0x00, 0xf0, 0x11, 0x00


	//----- nvinfo : EIATTR_KPARAM_INFO
	.align		4
.L_97:
        /*0078*/ 	.byte	0x04, 0x17
        /*007a*/ 	.short	(.L_99 - .L_98)
.L_98:
        /*007c*/ 	.word	0x00000000
        /*0080*/ 	.short	0x0007
        /*0082*/ 	.short	0x0038
        /*0084*/ 	.byte	0x00, 0xf5, 0x21, 0x00


	//----- nvinfo : EIATTR_KPARAM_INFO
	.align		4
.L_99:
        /*0088*/ 	.byte	0x04, 0x17
        /*008a*/ 	.short	(.L_101 - .L_100)
.L_100:
        /*008c*/ 	.word	0x00000000
        /*0090*/ 	.short	0x0006
        /*0092*/ 	.short	0x0030
        /*0094*/ 	.byte	0x00, 0xf5, 0x21, 0x00


	//----- nvinfo : EIATTR_KPARAM_INFO
	.align		4
.L_101:
        /*0098*/ 	.byte	0x04, 0x17
        /*009a*/ 	.short	(.L_103 - .L_102)
.L_102:
        /*009c*/ 	.word	0x00000000
        /*00a0*/ 	.short	0x0005
        /*00a2*/ 	.short	0x0028
        /*00a4*/ 	.byte	0x00, 0xf5, 0x21, 0x00


	//----- nvinfo : EIATTR_KPARAM_INFO
	.align		4
.L_103:
        /*00a8*/ 	.byte	0x04, 0x17
        /*00aa*/ 	.short	(.L_105 - .L_104)
.L_104:
        /*00ac*/ 	.word	0x00000000
        /*00b0*/ 	.short	0x0004
        /*00b2*/ 	.short	0x0020
        /*00b4*/ 	.byte	0x00, 0xf5, 0x21, 0x00


	//----- nvinfo : EIATTR_KPARAM_INFO
	.align		4
.L_105:
        /*00b8*/ 	.byte	0x04, 0x17
        /*00ba*/ 	.short	(.L_107 - .L_106)
.L_106:
        /*00bc*/ 	.word	0x00000000
        /*00c0*/ 	.short	0x0003
        /*00c2*/ 	.short	0x0018
        /*00c4*/ 	.byte	0x00, 0xf5, 0x21, 0x00


	//----- nvinfo : EIATTR_KPARAM_INFO
	.align		4
.L_107:
        /*00c8*/ 	.byte	0x04, 0x17
        /*00ca*/ 	.short	(.L_109 - .L_108)
.L_108:
        /*00cc*/ 	.word	0x00000000
        /*00d0*/ 	.short	0x0002
        /*00d2*/ 	.short	0x0010
        /*00d4*/ 	.byte	0x00, 0xf5, 0x21, 0x00


	//----- nvinfo : EIATTR_KPARAM_INFO
	.align		4
.L_109:
        /*00d8*/ 	.byte	0x04, 0x17
        /*00da*/ 	.short	(.L_111 - .L_110)
.L_110:
        /*00dc*/ 	.word	0x00000000
        /*00e0*/ 	.short	0x0001
        /*00e2*/ 	.short	0x0008
        /*00e4*/ 	.byte	0x00, 0xf5, 0x21, 0x00


	//----- nvinfo : EIATTR_KPARAM_INFO
	.align		4
.L_111:
        /*00e8*/ 	.byte	0x04, 0x17
        /*00ea*/ 	.short	(.L_113 - .L_112)
.L_112:
        /*00ec*/ 	.word	0x00000000
        /*00f0*/ 	.short	0x0000
        /*00f2*/ 	.short	0x0000
        /*00f4*/ 	.byte	0x00, 0xf5, 0x21, 0x00


	//----- nvinfo : EIATTR_SPARSE_MMA_MASK
	.align		4
.L_113:
        /*00f8*/ 	.byte	0x03, 0x50
        /*00fa*/ 	.short	0x0000


	//----- nvinfo : EIATTR_MAXREG_COUNT
	.align		4
        /*00fc*/ 	.byte	0x03, 0x1b
        /*00fe*/ 	.short	0x00ff


	//----- nvinfo : EIATTR_MERCURY_ISA_VERSION
	.align		4
        /*0100*/ 	.byte	0x03, 0x5f
        /*0102*/ 	.short	0x0101


	//----- nvinfo : EIATTR_VRC_CTA_INIT_COUNT
	.align		4
        /*0104*/ 	.byte	0x02, 0x4a
	.zero		1
	.zero		1


	//----- nvinfo : EIATTR_EXIT_INSTR_OFFSETS
	.align		4
        /*0108*/ 	.byte	0x04, 0x1c
        /*010a*/ 	.short	(.L_115 - .L_114)


	//   ....[0]....
.L_114:
        /*010c*/ 	.word	0x000001e0


	//   ....[1]....
        /*0110*/ 	.word	0x000004f0


	//----- nvinfo : EIATTR_CBANK_PARAM_SIZE
	.align		4
.L_115:
        /*0114*/ 	.byte	0x03, 0x19
        /*0116*/ 	.short	0x005c


	//----- nvinfo : EIATTR_PARAM_CBANK
	.align		4
        /*0118*/ 	.byte	0x04, 0x0a
        /*011a*/ 	.short	(.L_117 - .L_116)
	.align		4
.L_116:
        /*011c*/ 	.word	index@(.nv.constant0._Z6krnl_7PfS_S_S_S_S_S_S_fiiiiif)
        /*0120*/ 	.short	0x0380
        /*0122*/ 	.short	0x005c


	//----- nvinfo : EIATTR_SW_WAR
	.align		4
.L_117:
        /*0124*/ 	.byte	0x04, 0x36
        /*0126*/ 	.short	(.L_119 - .L_118)
.L_118:
        /*0128*/ 	.word	0x00000008
.L_119:


//--------------------- .nv.info._Z6krnl_6PfS_iiiiif --------------------------
	.section	.nv.info._Z6krnl_6PfS_iiiiif,"",@"SHT_CUDA_INFO"
	.sectionflags	@""
	.align	4


	//----- nvinfo : EIATTR_CUDA_API_VERSION
	.align		4
        /*0000*/ 	.byte	0x04, 0x37
        /*0002*/ 	.short	(.L_121 - .L_120)
.L_120:
        /*0004*/ 	.word	0x00000082


	//----- nvinfo : EIATTR_KPARAM_INFO
	.align		4
.L_121:
        /*0008*/ 	.byte	0x04, 0x17
        /*000a*/ 	.short	(.L_123 - .L_122)
.L_122:
        /*000c*/ 	.word	0x00000000
        /*0010*/ 	.short	0x0007
        /*0012*/ 	.short	0x0024
        /*0014*/ 	.byte	0x00, 0xf0, 0x11, 0x00


	//----- nvinfo : EIATTR_KPARAM_INFO
	.align		4
.L_123:
        /*0018*/ 	.byte	0x04, 0x17
        /*001a*/ 	.short	(.L_125 - .L_124)
.L_124:
        /*001c*/ 	.word	0x00000000
        /*0020*/ 	.short	0x0006
        /*0022*/ 	.short	0x0020
        /*0024*/ 	.byte	0x00, 0xf0, 0x11, 0x00


	//----- nvinfo : EIATTR_KPARAM_INFO
	.align		4
.L_125:
        /*0028*/ 	.byte	0x04, 0x17
        /*002a*/ 	.short	(.L_127 - .L_126)
.L_126:
        /*002c*/ 	.word	0x00000000
        /*0030*/ 	.short	0x0005
        /*0032*/ 	.short	0x001c
        /*0034*/ 	.byte	0x00, 0xf0, 0x11, 0x00


	//----- nvinfo : EIATTR_KPARAM_INFO
	.align		4
.L_127:
        /*0038*/ 	.byte	0x04, 0x17
        /*003a*/ 	.short	(.L_129 - .L_128)
.L_128:
        /*003c*/ 	.word	0x00000000
        /*0040*/ 	.short	0x0004
        /*0042*/ 	.short	0x0018
        /*0044*/ 	.byte	0x00, 0xf0, 0x11, 0x00


	//----- nvinfo : EIATTR_KPARAM_INFO
	.align		4
.L_129:
        /*0048*/ 	.byte	0x04, 0x17
        /*004a*/ 	.short	(.L_131 - .L_130)
.L_130:
        /*004c*/ 	.word	0x00000000
        /*0050*/ 	.short	0x0003
        /*0052*/ 	.short	0x0014
        /*0054*/ 	.byte	0x00, 0xf0, 0x11, 0x00


	//----- nvinfo : EIATTR_KPARAM_INFO
	.align		4
.L_131:
        /*0058*/ 	.byte	0x04, 0x17
        /*005a*/ 	.short	(.L_133 - .L_132)
.L_132:
        /*005c*/ 	.word	0x00000000
        /*0060*/ 	.short	0x0002
        /*0062*/ 	.short	0x0010
        /*0064*/ 	.byte	0x00, 0xf0, 0x11, 0x00


	//----- nvinfo : EIATTR_KPARAM_INFO
	.align		4
.L_133:
        /*0068*/ 	.byte	0x04, 0x17
        /*006a*/ 	.short	(.L_135 - .L_134)
.L_134:
        /*006c*/ 	.word	0x00000000
        /*0070*/ 	.short	0x0001
        /*0072*/ 	.short	0x0008
        /*0074*/ 	.byte	0x00, 0xf5, 0x21, 0x00


	//----- nvinfo : EIATTR_KPARAM_INFO
	.align		4
.L_135:
        /*0078*/ 	.byte	0x04, 0x17
        /*007a*/ 	.short	(.L_137 - .L_136)
.L_136:
        /*007c*/ 	.word	0x00000000
        /*0080*/ 	.short	0x0000
        /*0082*/ 	.short	0x0000
        /*0084*/ 	.byte	0x00, 0xf5, 0x21, 0x00


	//----- nvinfo : EIATTR_SPARSE_MMA_MASK
	.align		4
.L_137:
        /*0088*/ 	.byte	0x03, 0x50
        /*008a*/ 	.short	0x0000


	//----- nvinfo : EIATTR_MAXREG_COUNT
	.align		4
        /*008c*/ 	.byte	0x03, 0x1b
        /*008e*/ 	.short	0x00ff


	//----- nvinfo : EIATTR_MERCURY_ISA_VERSION
	.align		4
        /*0090*/ 	.byte	0x03, 0x5f
        /*0092*/ 	.short	0x0101


	//----- nvinfo : EIATTR_VRC_CTA_INIT_COUNT
	.align		4
        /*0094*/ 	.byte	0x02, 0x4a
	.zero		1
	.zero		1


	//----- nvinfo : EIATTR_EXIT_INSTR_OFFSETS
	.align		4
        /*0098*/ 	.byte	0x04, 0x1c
        /*009a*/ 	.short	(.L_139 - .L_138)


	//   ....[0]....
.L_138:
        /*009c*/ 	.word	0x000001e0


	//   ....[1]....
        /*00a0*/ 	.word	0x00000360


	//----- nvinfo : EIATTR_CBANK_PARAM_SIZE
	.align		4
.L_139:
        /*00a4*/ 	.byte	0x03, 0x19
        /*00a6*/ 	.short	0x0028


	//----- nvinfo : EIATTR_PARAM_CBANK
	.align		4
        /*00a8*/ 	.byte	0x04, 0x0a
        /*00aa*/ 	.short	(.L_141 - .L_140)
	.align		4
.L_140:
        /*00ac*/ 	.word	index@(.nv.constant0._Z6krnl_6PfS_iiiiif)
        /*00b0*/ 	.short	0x0380
        /*00b2*/ 	.short	0x0028


	//----- nvinfo : EIATTR_SW_WAR
	.align		4
.L_141:
        /*00b4*/ 	.byte	0x04, 0x36
        /*00b6*/ 	.short	(.L_143 - .L_142)
.L_142:
        /*00b8*/ 	.word	0x00000008
.L_143:


//--------------------- .nv.info._Z6krnl_5PfS_iiiiif --------------------------
	.section	.nv.info._Z6krnl_5PfS_iiiiif,"",@"SHT_CUDA_INFO"
	.sectionflags	@""
	.align	4


	//----- nvinfo : EIATTR_CUDA_API_VERSION
	.align		4
        /*0000*/ 	.byte	0x04, 0x37
        /*0002*/ 	.short	(.L_145 - .L_144)
.L_144:
        /*0004*/ 	.word	0x00000082


	//----- nvinfo : EIATTR_KPARAM_INFO
	.align		4
.L_145:
        /*0008*/ 	.byte	0x04, 0x17
        /*000a*/ 	.short	(.L_147 - .L_146)
.L_146:
        /*000c*/ 	.word	0x00000000
        /*0010*/ 	.short	0x0007
        /*0012*/ 	.short	0x0024
        /*0014*/ 	.byte	0x00, 0xf0, 0x11, 0x00


	//----- nvinfo : EIATTR_KPARAM_INFO
	.align		4
.L_147:
        /*0018*/ 	.byte	0x04, 0x17
        /*001a*/ 	.short	(.L_149 - .L_148)
.L_148:
        /*001c*/ 	.word	0x00000000
        /*0020*/ 	.short	0x0006
        /*0022*/ 	.short	0x0020
        /*0024*/ 	.byte	0x00, 0xf0, 0x11, 0x00


	//----- nvinfo : EIATTR_KPARAM_INFO
	.align		4
.L_149:
        /*0028*/ 	.byte	0x04, 0x17
        /*002a*/ 	.short	(.L_151 - .L_150)
.L_150:
        /*002c*/ 	.word	0x00000000
        /*0030*/ 	.short	0x0005
        /*0032*/ 	.short	0x001c
        /*0034*/ 	.byte	0x00, 0xf0, 0x11, 0x00


	//----- nvinfo : EIATTR_KPARAM_INFO
	.align		4
.L_151:
        /*0038*/ 	.byte	0x04, 0x17
        /*003a*/ 	.short	(.L_153 - .L_152)
.L_152:
        /*003c*/ 	.word	0x00000000
        /*0040*/ 	.short	0x0004
        /*0042*/ 	.short	0x0018
        /*0044*/ 	.byte	0x00, 0xf0, 0x11, 0x00


	//----- nvinfo : EIATTR_KPARAM_INFO
	.align		4
.L_153:
        /*0048*/ 	.byte	0x04, 0x17
        /*004a*/ 	.short	(.L_155 - .L_154)
.L_154:
        /*004c*/ 	.word	0x00000000
        /*0050*/ 	.short	0x0003
        /*0052*/ 	.short	0x0014
        /*0054*/ 	.byte	0x00, 0xf0, 0x11, 0x00


	//----- nvinfo : EIATTR_KPARAM_INFO
	.align		4
.L_155:
        /*0058*/ 	.byte	0x04, 0x17
        /*005a*/ 	.short	(.L_157 - .L_156)
.L_156:
        /*005c*/ 	.word	0x00000000
        /*0060*/ 	.short	0x0002
        /*0062*/ 	.short	0x0010
        /*0064*/ 	.byte	0x00, 0xf0, 0x11, 0x00


	//----- nvinfo : EIATTR_KPARAM_INFO
	.align		4
.L_157:
        /*0068*/ 	.byte	0x04, 0x17
        /*006a*/ 	.short	(.L_159 - .L_158)
.L_158:
        /*006c*/ 	.word	0x00000000
        /*0070*/ 	.short	0x0001
        /*0072*/ 	.short	0x0008
        /*0074*/ 	.byte	0x00, 0xf5, 0x21, 0x00


	//----- nvinfo : EIATTR_KPARAM_INFO
	.align		4
.L_159:
        /*0078*/ 	.byte	0x04, 0x17
        /*007a*/ 	.short	(.L_161 - .L_160)
.L_160:
        /*007c*/ 	.word	0x00000000
        /*0080*/ 	.short	0x0000
        /*0082*/ 	.short	0x0000
        /*0084*/ 	.byte	0x00, 0xf5, 0x21, 0x00


	//----- nvinfo : EIATTR_SPARSE_MMA_MASK
	.align		4
.L_161:
        /*0088*/ 	.byte	0x03, 0x50
        /*008a*/ 	.short	0x0000


	//----- nvinfo : EIATTR_MAXREG_COUNT
	.align		4
        /*008c*/ 	.byte	0x03, 0x1b
        /*008e*/ 	.short	0x00ff


	//----- nvinfo : EIATTR_MERCURY_ISA_VERSION
	.align		4
        /*0090*/ 	.byte	0x03, 0x5f
        /*0092*/ 	.short	0x0101


	//----- nvinfo : EIATTR_VRC_CTA_INIT_COUNT
	.align		4
        /*0094*/ 	.byte	0x02, 0x4a
	.zero		1
	.zero		1


	//----- nvinfo : EIATTR_EXIT_INSTR_OFFSETS
	.align		4
        /*0098*/ 	.byte	0x04, 0x1c
        /*009a*/ 	.short	(.L_163 - .L_162)


	//   ....[0]....
.L_162:
        /*009c*/ 	.word	0x000001e0


	//   ....[1]....
        /*00a0*/ 	.word	0x00000380


	//----- nvinfo : EIATTR_CBANK_PARAM_SIZE
	.align		4
.L_163:
        /*00a4*/ 	.byte	0x03, 0x19
        /*00a6*/ 	.short	0x0028


	//----- nvinfo : EIATTR_PARAM_CBANK
	.align		4
        /*00a8*/ 	.byte	0x04, 0x0a
        /*00aa*/ 	.short	(.L_165 - .L_164)
	.align		4
.L_164:
        /*00ac*/ 	.word	index@(.nv.constant0._Z6krnl_5PfS_iiiiif)
        /*00b0*/ 	.short	0x0380
        /*00b2*/ 	.short	0x0028


	//----- nvinfo : EIATTR_SW_WAR
	.align		4
.L_165:
        /*00b4*/ 	.byte	0x04, 0x36
        /*00b6*/ 	.short	(.L_167 - .L_166)
.L_166:
        /*00b8*/ 	.word	0x00000008
.L_167:


//--------------------- .nv.info._Z6krnl_4PfS_S_S_iiiiif --------------------------
	.section	.nv.info._Z6krnl_4PfS_S_S_iiiiif,"",@"SHT_CUDA_INFO"
	.sectionflags	@""
	.align	4


	//----- nvinfo : EIATTR_CUDA_API_VERSION
	.align		4
        /*0000*/ 	.byte	0x04, 0x37
        /*0002*/ 	.short	(.L_169 - .L_168)
.L_168:
        /*0004*/ 	.word	0x00000082


	//----- nvinfo : EIATTR_KPARAM_INFO
	.align		4
.L_169:
        /*0008*/ 	.byte	0x04, 0x17
        /*000a*/ 	.short	(.L_171 - .L_170)
.L_170:
        /*000c*/ 	.word	0x00000000
        /*0010*/ 	.short	0x0009
        /*0012*/ 	.short	0x0034
        /*0014*/ 	.byte	0x00, 0xf0, 0x11, 0x00


	//----- nvinfo : EIATTR_KPARAM_INFO
	.align		4
.L_171:
        /*0018*/ 	.byte	0x04, 0x17
        /*001a*/ 	.short	(.L_173 - .L_172)
.L_172:
        /*001c*/ 	.word	0x00000000
        /*0020*/ 	.short	0x0008
        /*0022*/ 	.short	0x0030
        /*0024*/ 	.byte	0x00, 0xf0, 0x11, 0x00


	//----- nvinfo : EIATTR_KPARAM_INFO
	.align		4
.L_173:
        /*0028*/ 	.byte	0x04, 0x17
        /*002a*/ 	.short	(.L_175 - .L_174)
.L_174:
        /*002c*/ 	.word	0x00000000
        /*0030*/ 	.short	0x0007
        /*0032*/ 	.short	0x002c
        /*0034*/ 	.byte	0x00, 0xf0, 0x11, 0x00


	//----- nvinfo : EIATTR_KPARAM_INFO
	.align		4
.L_175:
        /*0038*/ 	.byte	0x04, 0x17
        /*003a*/ 	.short	(.L_177 - .L_176)
.L_176:
        /*003c*/ 	.word	0x00000000
        /*0040*/ 	.short	0x0006
        /*0042*/ 	.short	0x0028
        /*0044*/ 	.byte	0x00, 0xf0, 0x11, 0x00


	//----- nvinfo : EIATTR_KPARAM_INFO
	.align		4
.L_177:
        /*0048*/ 	.byte	0x04, 0x17
        /*004a*/ 	.short	(.L_179 - .L_178)
.L_178:
        /*004c*/ 	.word	0x00000000
        /*0050*/ 	.short	0x0005
        /*0052*/ 	.short	0x0024
        /*0054*/ 	.byte	0x00, 0xf0, 0x11, 0x00


	//----- nvinfo : EIATTR_KPARAM_INFO
	.align		4
.L_179:
        /*0058*/ 	.byte	0x04, 0x17
        /*005a*/ 	.short	(.L_181 - .L_180)
.L_180:
        /*005c*/ 	.word	0x00000000
        /*0060*/ 	.short	0x0004
        /*0062*/ 	.short	0x0020
        /*0064*/ 	.byte	0x00, 0xf0, 0x11, 0x00


	//----- nvinfo : EIATTR_KPARAM_INFO
	.align		4
.L_181:
        /*0068*/ 	.byte	0x04, 0x17
        /*006a*/ 	.short	(.L_183 - .L_182)
.L_182:
        /*006c*/ 	.word	0x00000000
        /*0070*/ 	.short	0x0003
        /*0072*/ 	.short	0x0018
        /*0074*/ 	.byte	0x00, 0xf5, 0x21, 0x00


	//----- nvinfo : EIATTR_KPARAM_INFO
	.align		4
.L_183:
        /*0078*/ 	.byte	0x04, 0x17
        /*007a*/ 	.short	(.L_185 - .L_184)
.L_184:
        /*007c*/ 	.word	0x00000000
        /*0080*/ 	.short	0x0002
        /*0082*/ 	.short	0x0010
        /*0084*/ 	.byte	0x00, 0xf5, 0x21, 0x00


	//----- nvinfo : EIATTR_KPARAM_INFO
	.align		4
.L_185:
        /*0088*/ 	.byte	0x04, 0x17
        /*008a*/ 	.short	(.L_187 - .L_186)
.L_186:
        /*008c*/ 	.word	0x00000000
        /*0090*/ 	.short	0x0001
        /*0092*/ 	.short	0x0008
        /*0094*/ 	.byte	0x00, 0xf5, 0x21, 0x00


	//----- nvinfo : EIATTR_KPARAM_INFO
	.align		4
.L_187:
        /*0098*/ 	.byte	0x04, 0x17
        /*009a*/ 	.short	(.L_189 - .L_188)
.L_188:
        /*009c*/ 	.word	0x00000000
        /*00a0*/ 	.short	0x0000
        /*00a2*/ 	.short	0x0000
        /*00a4*/ 	.byte	0x00, 0xf5, 0x21, 0x00


	//----- nvinfo : EIATTR_SPARSE_MMA_MASK
	.align		4
.L_189:
        /*00a8*/ 	.byte	0x03, 0x50
        /*00aa*/ 	.short	0x0000


	//----- nvinfo : EIATTR_MAXREG_COUNT
	.align		4
        /*00ac*/ 	.byte	0x03, 0x1b
        /*00ae*/ 	.short	0x00ff


	//----- nvinfo : EIATTR_MERCURY_ISA_VERSION
	.align		4
        /*00b0*/ 	.byte	0x03, 0x5f
        /*00b2*/ 	.short	0x0101


	//----- nvinfo : EIATTR_VRC_CTA_INIT_COUNT
	.align		4
        /*00b4*/ 	.byte	0x02, 0x4a
	.zero		1
	.zero		1


	//----- nvinfo : EIATTR_EXIT_INSTR_OFFSETS
	.align		4
        /*00b8*/ 	.byte	0x04, 0x1c
        /*00ba*/ 	.short	(.L_191 - .L_190)


	//   ....[0]....
.L_190:
        /*00bc*/ 	.word	0x000001d0


	//   ....[1]....
        /*00c0*/ 	.word	0x000005c0


	//   ....[2]....
        /*00c4*/ 	.word	0x00000610


	//----- nvinfo : EIATTR_CRS_STACK_SIZE
	.align		4
.L_191:
        /*00c8*/ 	.byte	0x04, 0x1e
        /*00ca*/ 	.short	(.L_193 - .L_192)
.L_192:
        /*00cc*/ 	.word	0x00000000


	//----- nvinfo : EIATTR_CBANK_PARAM_SIZE
	.align		4
.L_193:
        /*00d0*/ 	.byte	0x03, 0x19
        /*00d2*/ 	.short	0x0038


	//----- nvinfo : EIATTR_PARAM_CBANK
	.align		4
        /*00d4*/ 	.byte	0x04, 0x0a
        /*00d6*/ 	.short	(.L_195 - .L_194)
	.align		4
.L_194:
        /*00d8*/ 	.word	index@(.nv.constant0._Z6krnl_4PfS_S_S_iiiiif)
        /*00dc*/ 	.short	0x0380
        /*00de*/ 	.short	0x0038


	//----- nvinfo : EIATTR_SW_WAR
	.align		4
.L_195:
        /*00e0*/ 	.byte	0x04, 0x36
        /*00e2*/ 	.short	(.L_197 - .L_196)
.L_196:
        /*00e4*/ 	.word	0x00000008
.L_197:


//--------------------- .nv.info._Z6krnl_3PfS_fiiiiif --------------------------
	.section	.nv.info._Z6krnl_3PfS_fiiiiif,"",@"SHT_CUDA_INFO"
	.sectionflags	@""
	.align	4


	//----- nvinfo : EIATTR_CUDA_API_VERSION
	.align		4
        /*0000*/ 	.byte	0x04, 0x37
        /*0002*/ 	.short	(.L_199 - .L_198)
.L_198:
        /*0004*/ 	.word	0x00000082


	//----- nvinfo : EIATTR_KPARAM_INFO
	.align		4
.L_199:
        /*0008*/ 	.byte	0x04, 0x17
        /*000a*/ 	.short	(.L_201 - .L_200)
.L_200:
        /*000c*/ 	.word	0x00000000
        /*0010*/ 	.short	0x0008
        /*0012*/ 	.short	0x0028
        /*0014*/ 	.byte	0x00, 0xf0, 0x11, 0x00


	//----- nvinfo : EIATTR_KPARAM_INFO
	.align		4
.L_201:
        /*0018*/ 	.byte	0x04, 0x17
        /*001a*/ 	.short	(.L_203 - .L_202)
.L_202:
        /*001c*/ 	.word	0x00000000
        /*0020*/ 	.short	0x0007
        /*0022*/ 	.short	0x0024
        /*0024*/ 	.byte	0x00, 0xf0, 0x11, 0x00


	//----- nvinfo : EIATTR_KPARAM_INFO
	.align		4
.L_203:
        /*0028*/ 	.byte	0x04, 0x17
        /*002a*/ 	.short	(.L_205 - .L_204)
.L_204:
        /*002c*/ 	.word	0x00000000
        /*0030*/ 	.short	0x0006
        /*0032*/ 	.short	0x0020
        /*0034*/ 	.byte	0x00, 0xf0, 0x11, 0x00


	//----- nvinfo : EIATTR_KPARAM_INFO
	.align		4
.L_205:
        /*0038*/ 	.byte	0x04, 0x17
        /*003a*/ 	.short	(.L_207 - .L_206)
.L_206:
        /*003c*/ 	.word	0x00000000
        /*0040*/ 	.short	0x0005
        /*0042*/ 	.short	0x001c
        /*0044*/ 	.byte	0x00, 0xf0, 0x11, 0x00


	//----- nvinfo : EIATTR_KPARAM_INFO
	.align		4
.L_207:
        /*0048*/ 	.byte	0x04, 0x17
        /*004a*/ 	.short	(.L_209 - .L_208)
.L_208:
        /*004c*/ 	.word	0x00000000
        /*0050*/ 	.short	0x0004
        /*0052*/ 	.short	0x0018
        /*0054*/ 	.byte	0x00, 0xf0, 0x11, 0x00


	//----- nvinfo : EIATTR_KPARAM_INFO
	.align		4
.L_209:
        /*0058*/ 	.byte	0x04, 0x17
        /*005a*/ 	.short	(.L_211 - .L_210)
.L_210:
        /*005c*/ 	.word	0x00000000
        /*0060*/ 	.short	0x0003
        /*0062*/ 	.short	0x0014
        /*0064*/ 	.byte	0x00, 0xf0, 0x11, 0x00


	//----- nvinfo : EIATTR_KPARAM_INFO
	.align		4
.L_211:
        /*0068*/ 	.byte	0x04, 0x17
        /*006a*/ 	.short	(.L_213 - .L_212)
.L_212:
        /*006c*/ 	.word	0x00000000
        /*0070*/ 	.short	0x0002
        /*0072*/ 	.short	0x0010
        /*0074*/ 	.byte	0x00, 0xf0, 0x11, 0x00


	//----- nvinfo : EIATTR_KPARAM_INFO
	.align		4
.L_213:
        /*0078*/ 	.byte	0x04, 0x17
        /*007a*/ 	.short	(.L_215 - .L_214)
.L_214:
        /*007c*/ 	.word	0x00000000
        /*0080*/ 	.short	0x0001
        /*0082*/ 	.short	0x0008
        /*0084*/ 	.byte	0x00, 0xf5, 0x21, 0x00


	//----- nvinfo : EIATTR_KPARAM_INFO
	.align		4
.L_215:
        /*0088*/ 	.byte	0x04, 0x17
        /*008a*/ 	.short	(.L_217 - .L_216)
.L_216:
        /*008c*/ 	.word	0x00000000
        /*0090*/ 	.short	0x0000
        /*0092*/ 	.short	0x0000
        /*0094*/ 	.byte	0x00, 0xf5, 0x21, 0x00


	//----- nvinfo : EIATTR_SPARSE_MMA_MASK
	.align		4
.L_217:
        /*0098*/ 	.byte	0x03, 0x50
        /*009a*/ 	.short	0x0000


	//----- nvinfo : EIATTR_MAXREG_COUNT
	.align		4
        /*009c*/ 	.byte	0x03, 0x1b
        /*009e*/ 	.short	0x00ff


	//----- nvinfo : EIATTR_MERCURY_ISA_VERSION
	.align		4
        /*00a0*/ 	.byte	0x03, 0x5f
        /*00a2*/ 	.short	0x0101


	//----- nvinfo : EIATTR_VRC_CTA_INIT_COUNT
	.align		4
        /*00a4*/ 	.byte	0x02, 0x4a
	.zero		1
	.zero		1


	//----- nvinfo : EIATTR_EXIT_INSTR_OFFSETS
	.align		4
        /*00a8*/ 	.byte	0x04, 0x1c
        /*00aa*/ 	.short	(.L_219 - .L_218)


	//   ....[0]....
.L_218:
        /*00ac*/ 	.word	0x000001f0


	//   ....[1]....
        /*00b0*/ 	.word	0x00000380


	//----- nvinfo : EIATTR_CBANK_PARAM_SIZE
	.align		4
.L_219:
        /*00b4*/ 	.byte	0x03, 0x19
        /*00b6*/ 	.short	0x002c


	//----- nvinfo : EIATTR_PARAM_CBANK
	.align		4
        /*00b8*/ 	.byte	0x04, 0x0a
        /*00ba*/ 	.short	(.L_221 - .L_220)
	.align		4
.L_220:
        /*00bc*/ 	.word	index@(.nv.constant0._Z6krnl_3PfS_fiiiiif)
        /*00c0*/ 	.short	0x0380
        /*00c2*/ 	.short	0x002c


	//----- nvinfo : EIATTR_SW_WAR
	.align		4
.L_221:
        /*00c4*/ 	.byte	0x04, 0x36
        /*00c6*/ 	.short	(.L_223 - .L_222)
.L_222:
        /*00c8*/ 	.word	0x00000008
.L_223:


//--------------------- .nv.info._Z6krnl_2PfS_fiiiiif --------------------------
	.section	.nv.info._Z6krnl_2PfS_fiiiiif,"",@"SHT_CUDA_INFO"
	.sectionflags	@""
	.align	4


	//----- nvinfo : EIATTR_CUDA_API_VERSION
	.align		4
        /*0000*/ 	.byte	0x04, 0x37
        /*0002*/ 	.short	(.L_225 - .L_224)
.L_224:
        /*0004*/ 	.word	0x00000082


	//----- nvinfo : EIATTR_KPARAM_INFO
	.align		4
.L_225:
        /*0008*/ 	.byte	0x04, 0x17
        /*000a*/ 	.short	(.L_227 - .L_226)
.L_226:
        /*000c*/ 	.word	0x00000000
        /*0010*/ 	.short	0x0008
        /*0012*/ 	.short	0x0028
        /*0014*/ 	.byte	0x00, 0xf0, 0x11, 0x00


	//----- nvinfo : EIATTR_KPARAM_INFO
	.align		4
.L_227:
        /*0018*/ 	.byte	0x04, 0x17
        /*001a*/ 	.short	(.L_229 - .L_228)
.L_228:
        /*001c*/ 	.word	0x00000000
        /*0020*/ 	.short	0x0007
        /*0022*/ 	.short	0x0024
        /*0024*/ 	.byte	0x00, 0xf0, 0x11, 0x00


	//----- nvinfo : EIATTR_KPARAM_INFO
	.align		4
.L_229:
        /*0028*/ 	.byte	0x04, 0x17
        /*002a*/ 	.short	(.L_231 - .L_230)
.L_230:
        /*002c*/ 	.word	0x00000000
        /*0030*/ 	.short	0x0006
        /*0032*/ 	.short	0x0020
        /*0034*/ 	.byte	0x00, 0xf0, 0x11, 0x00


	//----- nvinfo : EIATTR_KPARAM_INFO
	.align		4
.L_231:
        /*0038*/ 	.byte	0x04, 0x17
        /*003a*/ 	.short	(.L_233 - .L_232)
.L_232:
        /*003c*/ 	.word	0x00000000
        /*0040*/ 	.short	0x0005
        /*0042*/ 	.short	0x001c
        /*0044*/ 	.byte	0x00, 0xf0, 0x11, 0x00


	//----- nvinfo : EIATTR_KPARAM_INFO
	.align		4
.L_233:
        /*0048*/ 	.byte	0x04, 0x17
        /*004a*/ 	.short	(.L_235 - .L_234)
.L_234:
        /*004c*/ 	.word	0x00000000
        /*0050*/ 	.short	0x0004
        /*0052*/ 	.short	0x0018
        /*0054*/ 	.byte	0x00, 0xf0, 0x11, 0x00


	//----- nvinfo : EIATTR_KPARAM_INFO
	.align		4
.L_235:
        /*0058*/ 	.byte	0x04, 0x17
        /*005a*/ 	.short	(.L_237 - .L_236)
.L_236:
        /*005c*/ 	.word	0x00000000
        /*0060*/ 	.short	0x0003
        /*0062*/ 	.short	0x0014
        /*0064*/ 	.byte	0x00, 0xf0, 0x11, 0x00


	//----- nvinfo : EIATTR_KPARAM_INFO
	.align		4
.L_237:
        /*0068*/ 	.byte	0x04, 0x17
        /*006a*/ 	.short	(.L_239 - .L_238)
.L_238:
        /*006c*/ 	.word	0x00000000
        /*0070*/ 	.short	0x0002
        /*0072*/ 	.short	0x0010
        /*0074*/ 	.byte	0x00, 0xf0, 0x11, 0x00


	//----- nvinfo : EIATTR_KPARAM_INFO
	.align		4
.L_239:
        /*0078*/ 	.byte	0x04, 0x17
        /*007a*/ 	.short	(.L_241 - .L_240)
.L_240:
        /*007c*/ 	.word	0x00000000
        /*0080*/ 	.short	0x0001
        /*0082*/ 	.short	0x0008
        /*0084*/ 	.byte	0x00, 0xf5, 0x21, 0x00


	//----- nvinfo : EIATTR_KPARAM_INFO
	.align		4
.L_241:
        /*0088*/ 	.byte	0x04, 0x17
        /*008a*/ 	.short	(.L_243 - .L_242)
.L_242:
        /*008c*/ 	.word	0x00000000
        /*0090*/ 	.short	0x0000
        /*0092*/ 	.short	0x0000
        /*0094*/ 	.byte	0x00, 0xf5, 0x21, 0x00


	//----- nvinfo : EIATTR_SPARSE_MMA_MASK
	.align		4
.L_243:
        /*0098*/ 	.byte	0x03, 0x50
        /*009a*/ 	.short	0x0000


	//----- nvinfo : EIATTR_MAXREG_COUNT
	.align		4
        /*009c*/ 	.byte	0x03, 0x1b
        /*009e*/ 	.short	0x00ff


	//----- nvinfo : EIATTR_MERCURY_ISA_VERSION
	.align		4
        /*00a0*/ 	.byte	0x03, 0x5f
        /*00a2*/ 	.short	0x0101


	//----- nvinfo : EIATTR_VRC_CTA_INIT_COUNT
	.align		4
        /*00a4*/ 	.byte	0x02, 0x4a
	.zero		1
	.zero		1


	//----- nvinfo : EIATTR_EXIT_INSTR_OFFSETS
	.align		4
        /*00a8*/ 	.byte	0x04, 0x1c
        /*00aa*/ 	.short	(.L_245 - .L_244)


	//   ....[0]....
.L_244:
        /*00ac*/ 	.word	0x000001f0


	//   ....[1]....
        /*00b0*/ 	.word	0x000003a0


	//----- nvinfo : EIATTR_CBANK_PARAM_SIZE
	.align		4
.L_245:
        /*00b4*/ 	.byte	0x03, 0x19
        /*00b6*/ 	.short	0x002c


	//----- nvinfo : EIATTR_PARAM_CBANK
	.align		4
        /*00b8*/ 	.byte	0x04, 0x0a
        /*00ba*/ 	.short	(.L_247 - .L_246)
	.align		4
.L_246:
        /*00bc*/ 	.word	index@(.nv.constant0._Z6krnl_2PfS_fiiiiif)
        /*00c0*/ 	.short	0x0380
        /*00c2*/ 	.short	0x002c


	//----- nvinfo : EIATTR_SW_WAR
	.align		4
.L_247:
        /*00c4*/ 	.byte	0x04, 0x36
        /*00c6*/ 	.short	(.L_249 - .L_248)
.L_248:
        /*00c8*/ 	.word	0x00000008
.L_249:


//--------------------- .nv.info._Z6krnl_1PfS_S_S_S_fiiiiif --------------------------
	.section	.nv.info._Z6krnl_1PfS_S_S_S_fiiiiif,"",@"SHT_CUDA_INFO"
	.sectionflags	@""
	.align	4


	//----- nvinfo : EIATTR_CUDA_API_VERSION
	.align		4
        /*0000*/ 	.byte	0x04, 0x37
        /*0002*/ 	.short	(.L_251 - .L_250)
.L_250:
        /*0004*/ 	.word	0x00000082


	//----- nvinfo : EIATTR_KPARAM_INFO
	.align		4
.L_251:
        /*0008*/ 	.byte	0x04, 0x17
        /*000a*/ 	.short	(.L_253 - .L_252)
.L_252:
        /*000c*/ 	.word	0x00000000
        /*0010*/ 	.short	0x000b
        /*0012*/ 	.short	0x0040
        /*0014*/ 	.byte	0x00, 0xf0, 0x11, 0x00


	//----- nvinfo : EIATTR_KPARAM_INFO
	.align		4
.L_253:
        /*0018*/ 	.byte	0x04, 0x17
        /*001a*/ 	.short	(.L_255 - .L_254)
.L_254:
        /*001c*/ 	.word	0x00000000
        /*0020*/ 	.short	0x000a
        /*0022*/ 	.short	0x003c
        /*0024*/ 	.byte	0x00, 0xf0, 0x11, 0x00


	//----- nvinfo : EIATTR_KPARAM_INFO
	.align		4
.L_255:
        /*0028*/ 	.byte	0x04, 0x17
        /*002a*/ 	.short	(.L_257 - .L_256)
.L_256:
        /*002c*/ 	.word	0x00000000
        /*0030*/ 	.short	0x0009
        /*0032*/ 	.short	0x0038
        /*0034*/ 	.byte	0x00, 0xf0, 0x11, 0x00


	//----- nvinfo : EIATTR_KPARAM_INFO
	.align		4
.L_257:
        /*0038*/ 	.byte	0x04, 0x17
        /*003a*/ 	.short	(.L_259 - .L_258)
.L_258:
        /*003c*/ 	.word	0x00000000
        /*0040*/ 	.short	0x0008
        /*0042*/ 	.short	0x0034
        /*0044*/ 	.byte	0x00, 0xf0, 0x11, 0x00


	//----- nvinfo : EIATTR_KPARAM_INFO
	.align		4
.L_259:
        /*0048*/ 	.byte	0x04, 0x17
        /*004a*/ 	.short	(.L_261 - .L_260)
.L_260:
        /*004c*/ 	.word	0x00000000
        /*0050*/ 	.short	0x0007
        /*0052*/ 	.short	0x0030
        /*0054*/ 	.byte	0x00, 0xf0, 0x11, 0x00


	//----- nvinfo : EIATTR_KPARAM_INFO
	.align		4
.L_261:
        /*0058*/ 	.byte	0x04, 0x17
        /*005a*/ 	.short	(.L_263 - .L_262)
.L_262:
        /*005c*/ 	.word	0x00000000
        /*0060*/ 	.short	0x0006
        /*0062*/ 	.short	0x002c
        /*0064*/ 	.byte	0x00, 0xf0, 0x11, 0x00


	//----- nvinfo : EIATTR_KPARAM_INFO
	.align		4
.L_263:
        /*0068*/ 	.byte	0x04, 0x17
        /*006a*/ 	.short	(.L_265 - .L_264)
.L_264:
        /*006c*/ 	.word	0x00000000
        /*0070*/ 	.short	0x0005
        /*0072*/ 	.short	0x0028
        /*0074*/ 	.byte	0x00, 0xf0, 0x11, 0x00


	//----- nvinfo : EIATTR_KPARAM_INFO
	.align		4
.L_265:
        /*0078*/ 	.byte	0x04, 0x17
        /*007a*/ 	.short	(.L_267 - .L_266)
.L_266:
        /*007c*/ 	.word	0x00000000
        /*0080*/ 	.short	0x0004
        /*0082*/ 	.short	0x0020
        /*0084*/ 	.byte	0x00, 0xf5, 0x21, 0x00


	//----- nvinfo : EIATTR_KPARAM_INFO
	.align		4
.L_267:
        /*0088*/ 	.byte	0x04, 0x17
        /*008a*/ 	.short	(.L_269 - .L_268)
.L_268:
        /*008c*/ 	.word	0x00000000
        /*0090*/ 	.short	0x0003
        /*0092*/ 	.short	0x0018
        /*0094*/ 	.byte	0x00, 0xf5, 0x21, 0x00


	//----- nvinfo : EIATTR_KPARAM_INFO
	.align		4
.L_269:
        /*0098*/ 	.byte	0x04, 0x17
        /*009a*/ 	.short	(.L_271 - .L_270)
.L_270:
        /*009c*/ 	.word	0x00000000
        /*00a0*/ 	.short	0x0002
        /*00a2*/ 	.short	0x0010
        /*00a4*/ 	.byte	0x00, 0xf5, 0x21, 0x00


	//----- nvinfo : EIATTR_KPARAM_INFO
	.align		4
.L_271:
        /*00a8*/ 	.byte	0x04, 0x17
        /*00aa*/ 	.short	(.L_273 - .L_272)
.L_272:
        /*00ac*/ 	.word	0x00000000
        /*00b0*/ 	.short	0x0001
        /*00b2*/ 	.short	0x0008
        /*00b4*/ 	.byte	0x00, 0xf5, 0x21, 0x00


	//----- nvinfo : EIATTR_KPARAM_INFO
	.align		4
.L_273:
        /*00b8*/ 	.byte	0x04, 0x17
        /*00ba*/ 	.short	(.L_275 - .L_274)
.L_274:
        /*00bc*/ 	.word	0x00000000
        /*00c0*/ 	.short	0x0000
        /*00c2*/ 	.short	0x0000
        /*00c4*/ 	.byte	0x00, 0xf5, 0x21, 0x00


	//----- nvinfo : EIATTR_SPARSE_MMA_MASK
	.align		4
.L_275:
        /*00c8*/ 	.byte	0x03, 0x50
        /*00ca*/ 	.short	0x0000


	//----- nvinfo : EIATTR_MAXREG_COUNT
	.align		4
        /*00cc*/ 	.byte	0x03, 0x1b
        /*00ce*/ 	.short	0x00ff


	//----- nvinfo : EIATTR_MERCURY_ISA_VERSION
	.align		4
        /*00d0*/ 	.byte	0x03, 0x5f
        /*00d2*/ 	.short	0x0101


	//----- nvinfo : EIATTR_VRC_CTA_INIT_COUNT
	.align		4
        /*00d4*/ 	.byte	0x02, 0x4a
	.zero		1
	.zero		1


	//----- nvinfo : EIATTR_EXIT_INSTR_OFFSETS
	.align		4
        /*00d8*/ 	.byte	0x04, 0x1c
        /*00da*/ 	.short	(.L_277 - .L_276)


	//   ....[0]....
.L_276:
        /*00dc*/ 	.word	0x000001e0


	//   ....[1]....
        /*00e0*/ 	.word	0x000003d0


	//----- nvinfo : EIATTR_CBANK_PARAM_SIZE
	.align		4
.L_277:
        /*00e4*/ 	.byte	0x03, 0x19
        /*00e6*/ 	.short	0x0044


	//----- nvinfo : EIATTR_PARAM_CBANK
	.align		4
        /*00e8*/ 	.byte	0x04, 0x0a
        /*00ea*/ 	.short	(.L_279 - .L_278)
	.align		4
.L_278:
        /*00ec*/ 	.word	index@(.nv.constant0._Z6krnl_1PfS_S_S_S_fiiiiif)
        /*00f0*/ 	.short	0x0380
        /*00f2*/ 	.short	0x0044


	//----- nvinfo : EIATTR_SW_WAR
	.align		4
.L_279:
        /*00f4*/ 	.byte	0x04, 0x36
        /*00f6*/ 	.short	(.L_281 - .L_280)
.L_280:
        /*00f8*/ 	.word	0x00000008
.L_281:


//--------------------- .nv.callgraph             --------------------------
	.section	.nv.callgraph,"",@"SHT_CUDA_CALLGRAPH"
	.align	4
	.sectionentsize	8
	.align		4
        /*0000*/ 	.word	0x00000000
	.align		4
        /*0004*/ 	.word	0xffffffff
	.align		4
        /*0008*/ 	.word	0x00000000
	.align		4
        /*000c*/ 	.word	0xfffffffe
	.align		4
        /*0010*/ 	.word	0x00000000
	.align		4
        /*0014*/ 	.word	0xfffffffd
	.align		4
        /*0018*/ 	.word	0x00000000
	.align		4
        /*001c*/ 	.word	0xfffffffc


//--------------------- .text._Z6krnl_8PfS_S_S_fiiiif --------------------------
	.section	.text._Z6krnl_8PfS_S_S_fiiiif,"ax",@progbits
	.align	128
.text._Z6krnl_8PfS_S_S_fiiiif:
        .type           _Z6krnl_8PfS_S_S_fiiiif,@function
        .size           _Z6krnl_8PfS_S_S_fiiiif,(.L_x_32 - _Z6krnl_8PfS_S_S_fiiiif)
        .other          _Z6krnl_8PfS_S_S_fiiiif,@"STO_CUDA_ENTRY STV_DEFAULT"
_Z6krnl_8PfS_S_S_fiiiif:
[----:B------:R-:W-:Y:S01]  /*0000*/  LDC R1, c[0x0][0x37c] ;  /* 0x0000df00ff017b82 */ /* 0x000fe20000000800 */
[----:B------:R-:W0:Y:S07]  /*0010*/  S2R R0, SR_TID.Y ;  /* 0x0000000000007919 */ /* 0x000e2e0000002200 */
[----:B------:R-:W1:Y:S01]  /*0020*/  S2UR UR4, SR_CTAID.X ;  /* 0x00000000000479c3 */ /* 0x000e620000002500 */
[----:B------:R-:W2:Y:S01]  /*0030*/  LDCU UR7, c[0x0][0x3a4] ;  /* 0x00007480ff0777ac */ /* 0x000ea20008000800 */
[----:B------:R-:W3:Y:S01]  /*0040*/  S2R R5, SR_TID.X ;  /* 0x0000000000057919 */ /* 0x000ee20000002100 */
[----:B------:R-:W4:Y:S05]  /*0050*/  LDCU UR5, c[0x0][0x3a8] ;  /* 0x00007500ff0577ac */ /* 0x000f2a0008000800 */
[----:B------:R-:W3:Y:S08]  /*0060*/  LDC R2, c[0x0][0x360] ;  /* 0x0000d800ff027b82 */ /* 0x000ef00000000800 */
[----:B------:R-:W0:Y:S08]  /*0070*/  S2UR UR6, SR_CTAID.Y ;  /* 0x00000000000679c3 */ /* 0x000e300000002600 */
[----:B------:R-:W0:Y:S01]  /*0080*/  LDC R3, c[0x0][0x364] ;  /* 0x0000d900ff037b82 */ /* 0x000e220000000800 */
[----:B-1----:R-:W-:-:S04]  /*0090*/  USHF.L.U32 UR4, UR4, 0x8, URZ ;  /* 0x0000000804047899 */ /* 0x002fc800080006ff */
[----:B------:R-:W-:-:S06]  /*00a0*/  USHF.R.S32.HI UR4, URZ, 0x8, UR4 ;  /* 0x00000008ff047899 */ /* 0x000fcc0008011404 */
[----:B---3--:R-:W-:Y:S02]  /*00b0*/  IMAD R2, R2, UR4, R5 ;  /* 0x0000000402027c24 */ /* 0x008fe4000f8e0205 */
[----:B0-----:R-:W-:-:S05]  /*00c0*/  IMAD R3, R3, UR6, R0 ;  /* 0x0000000603037c24 */ /* 0x001fca000f8e0200 */
[----:B--2---:R-:W-:-:S04]  /*00d0*/  ISETP.GE.AND P0, PT, R3, UR7, PT ;  /* 0x0000000703007c0c */ /* 0x004fc8000bf06270 */
[----:B----4-:R-:W-:-:S13]  /*00e0*/  ISETP.GE.OR P0, PT, R2, UR5, P0 ;  /* 0x0000000502007c0c */ /* 0x010fda0008706670 */
[----:B------:R-:W-:Y:S05]  /*00f0*/  @P0 EXIT ;  /* 0x000000000000094d */ /* 0x000fea0003800000 */
[----:B------:R-:W0:Y:S01]  /*0100*/  LDC R0, c[0x0][0x3ac] ;  /* 0x0000eb00ff007b82 */ /* 0x000e220000000800 */
[----:B------:R-:W-:Y:S01]  /*0110*/  USHF.L.U32 UR4, UR5, 0x8, URZ ;  /* 0x0000000805047899 */ /* 0x000fe200080006ff */
[----:B------:R-:W-:Y:S01]  /*0120*/  SHF.L.U32 R3, R3, 0x8, RZ ;  /* 0x0000000803037819 */ /* 0x000fe200000006ff */
[----:B------:R-:W1:Y:S01]  /*0130*/  LDCU.64 UR6, c[0x0][0x358] ;  /* 0x00006b00ff0677ac */ /* 0x000e620008000a00 */
[----:B------:R-:W-:Y:S02]  /*0140*/  HFMA2 R22, -RZ, RZ, 0, 0 ;  /* 0x00000000ff167431 */ /* 0x000fe400000001ff */
[----:B------:R-:W-:Y:S01]  /*0150*/  SHF.R.S32.HI R3, RZ, 0x8, R3 ;  /* 0x00000008ff037819 */ /* 0x000fe20000011403 */
[----:B------:R-:W-:-:S06]  /*0160*/  USHF.R.S32.HI UR4, URZ, 0x8, UR4 ;  /* 0x00000008ff047899 */ /* 0x000fcc0008011404 */
[----:B------:R-:W-:Y:S01]  /*0170*/  IMAD R2, R3, UR4, R2 ;  /* 0x0000000403027c24 */ /* 0x000fe2000f8e0202 */
[----:B0-----:R-:W-:-:S13]  /*0180*/  ISETP.GE.AND P1, PT, R0, 0x1, PT ;  /* 0x000000010000780c */ /* 0x001fda0003f26270 */
[----:B-1----:R-:W-:Y:S05]  /*0190*/  @!P1 BRA `(.L_x_0) ;  /* 0x0000000800b09947 */ /* 0x002fea0003800000 */
[----:B------:R-:W0:Y:S01]  /*01a0*/  LDCU UR4, c[0x0][0x3b0] ;  /* 0x00007600ff0477ac */ /* 0x000e220008000800 */
[C---:B------:R-:W-:Y:S02]  /*01b0*/  ISETP.GE.U32.AND P0, PT, R0.reuse, 0x8, PT ;  /* 0x000000080000780c */ /* 0x040fe40003f06070 */
[----:B------:R-:W-:Y:S02]  /*01c0*/  LOP3.LUT R4, R0, 0x7, RZ, 0xc0, !PT ;  /* 0x0000000700047812 */ /* 0x000fe400078ec0ff */
[----:B------:R-:W-:Y:S02]  /*01d0*/  MOV R22, RZ ;  /* 0x000000ff00167202 */ /* 0x000fe40000000f00 */
[----:B------:R-:W-:Y:S02]  /*01e0*/  ISETP.NE.AND P2, PT, R4, RZ, PT ;  /* 0x000000ff0400720c */ /* 0x000fe40003f45270 */
[----:B------:R-:W-:Y:S01]  /*01f0*/  MOV R5, RZ ;  /* 0x000000ff00057202 */ /* 0x000fe20000000f00 */
[----:B0-----:R-:W-:-:S04]  /*0200*/  USHF.L.U32 UR4, UR4, 0x8, URZ ;  /* 0x0000000804047899 */ /* 0x001fc800080006ff */
[----:B------:R-:W-:Y:S01]  /*0210*/  USHF.R.S32.HI UR4, URZ, 0x8, UR4 ;  /* 0x00000008ff047899 */ /* 0x000fe20008011404 */
[----:B------:R-:W-:Y:S11]  /*0220*/  @!P0 BRA `(.L_x_1) ;  /* 0x0000000400448947 */ /* 0x000ff60003800000 */
[----:B------:R-:W0:Y:S01]  /*0230*/  LDC.64 R12, c[0x0][0x390] ;  /* 0x0000e400ff0c7b82 */ /* 0x000e220000000a00 */
[----:B------:R-:W-:Y:S01]  /*0240*/  LOP3.LUT R5, R0, 0x7ffffff8, RZ, 0xc0, !PT ;  /* 0x7ffffff800057812 */ /* 0x000fe200078ec0ff */
[----:B------:R-:W-:Y:S01]  /*0250*/  HFMA2 R7, -RZ, RZ, 0, 6.103515625e-05 ;  /* 0x00000400ff077431 */ /* 0x000fe200000001ff */
[----:B------:R-:W-:Y:S02]  /*0260*/  MOV R22, RZ ;  /* 0x000000ff00167202 */ /* 0x000fe40000000f00 */
[----:B------:R-:W-:-:S03]  /*0270*/  IADD3 R3, PT, PT, -R5, RZ, RZ ;  /* 0x000000ff05037210 */ /* 0x000fc60007ffe1ff */
[----:B------:R-:W1:Y:S04]  /*0280*/  LDC.64 R14, c[0x0][0x388] ;  /* 0x0000e200ff0e7b82 */ /* 0x000e680000000a00 */
.L_x_2:
[----:B------:R-:W-:-:S04]  /*0290*/  IADD3 R6, PT, PT, R7, -0x400, RZ ;  /* 0xfffffc0007067810 */ /* 0x000fc80007ffe0ff */
[----:B------:R-:W-:-:S05]  /*02a0*/  SHF.R.S32.HI R9, RZ, 0x8, R6 ;  /* 0x00000008ff097819 */ /* 0x000fca0000011406 */
[----:B------:R-:W-:-:S04]  /*02b0*/  IMAD R9, R9, UR4, R2 ;  /* 0x0000000409097c24 */ /* 0x000fc8000f8e0202 */
[----:B-1----:R-:W-:-:S04]  /*02c0*/  IMAD.WIDE R10, R9, 0x4, R14 ;  /* 0x00000004090a7825 */ /* 0x002fc800078e020e */
[----:B0-----:R-:W-:Y:S02]  /*02d0*/  IMAD.WIDE R16, R9, 0x4, R12 ;  /* 0x0000000409107825 */ /* 0x001fe400078e020c */
[----:B------:R0:W2:Y:S04]  /*02e0*/  LDG.E R10, desc[UR6][R10.64] ;  /* 0x000000060a0a7981 */ /* 0x0000a8000c1e1900 */
[----:B------:R1:W2:Y:S01]  /*02f0*/  LDG.E R23, desc[UR6][R16.64] ;  /* 0x0000000610177981 */ /* 0x0002a2000c1e1900 */
[----:B------:R-:W-:-:S04]  /*0300*/  IADD3 R6, PT, PT, R7, -0x300, RZ ;  /* 0xfffffd0007067810 */ /* 0x000fc80007ffe0ff */
[----:B------:R-:W-:Y:S02]  /*0310*/  SHF.R.S32.HI R21, RZ, 0x8, R6 ;  /* 0x00000008ff157819 */ /* 0x000fe40000011406 */
[----:B------:R-:W-:Y:S02]  /*0320*/  SHF.R.S32.HI R9, RZ, 0x8, R7 ;  /* 0x00000008ff097819 */ /* 0x000fe40000011407 */
[----:B------:R-:W-:Y:S01]  /*0330*/  IADD3 R6, PT, PT, R7, -0x200, RZ ;  /* 0xfffffe0007067810 */ /* 0x000fe20007ffe0ff */
[--C-:B------:R-:W-:Y:S01]  /*0340*/  IMAD R21, R21, UR4, R2.reuse ;  /* 0x0000000415157c24 */ /* 0x100fe2000f8e0202 */
[----:B------:R-:W-:Y:S01]  /*0350*/  IADD3 R8, PT, PT, R7, -0x100, RZ ;  /* 0xffffff0007087810 */ /* 0x000fe20007ffe0ff */
[----:B------:R-:W-:Y:S01]  /*0360*/  IMAD R25, R9, UR4, R2 ;  /* 0x0000000409197c24 */ /* 0x000fe2000f8e0202 */
[----:B0-----:R-:W-:Y:S01]  /*0370*/  SHF.R.S32.HI R11, RZ, 0x8, R6 ;  /* 0x00000008ff0b7819 */ /* 0x001fe20000011406 */
[----:B------:R-:W-:Y:S01]  /*0380*/  IMAD.WIDE R26, R21, 0x4, R12 ;  /* 0x00000004151a7825 */ /* 0x000fe200078e020c */
[----:B------:R-:W-:-:S03]  /*0390*/  IADD3 R24, PT, PT, R7, 0x100, RZ ;  /* 0x0000010007187810 */ /* 0x000fc60007ffe0ff */
[----:B------:R-:W-:Y:S02]  /*03a0*/  IMAD.WIDE R18, R25, 0x4, R12 ;  /* 0x0000000419127825 */ /* 0x000fe400078e020c */
[----:B------:R0:W3:Y:S02]  /*03b0*/  LDG.E R27, desc[UR6][R26.64] ;  /* 0x000000061a1b7981 */ /* 0x0000e4000c1e1900 */
[----:B------:R-:W-:Y:S01]  /*03c0*/  IMAD.WIDE R28, R21, 0x4, R14 ;  /* 0x00000004151c7825 */ /* 0x000fe200078e020e */
[----:B------:R-:W-:Y:S01]  /*03d0*/  SHF.R.S32.HI R21, RZ, 0x8, R8 ;  /* 0x00000008ff157819 */ /* 0x000fe20000011408 */
[----:B------:R4:W5:Y:S02]  /*03e0*/  LDG.E R9, desc[UR6][R18.64] ;  /* 0x0000000612097981 */ /* 0x000964000c1e1900 */
[----:B-1----:R-:W-:Y:S02]  /*03f0*/  IMAD.WIDE R16, R25, 0x4, R14 ;  /* 0x0000000419107825 */ /* 0x002fe400078e020e */
[----:B------:R1:W3:Y:S02]  /*0400*/  LDG.E R6, desc[UR6][R28.64] ;  /* 0x000000061c067981 */ /* 0x0002e4000c1e1900 */
[----:B------:R-:W-:Y:S01]  /*0410*/  IMAD R11, R11, UR4, R2 ;  /* 0x000000040b0b7c24 */ /* 0x000fe2000f8e0202 */
[----:B0-----:R-:W-:Y:S01]  /*0420*/  SHF.R.S32.HI R26, RZ, 0x8, R24 ;  /* 0x00000008ff1a7819 */ /* 0x001fe20000011418 */
[----:B------:R0:W5:Y:S02]  /*0430*/  LDG.E R8, desc[UR6][R16.64] ;  /* 0x0000000610087981 */ /* 0x000164000c1e1900 */
[----:B----4-:R-:W-:-:S04]  /*0440*/  IMAD.WIDE R18, R11, 0x4, R12 ;  /* 0x000000040b127825 */ /* 0x010fc800078e020c */
[--C-:B-1----:R-:W-:Y:S01]  /*0450*/  IMAD R29, R21, UR4, R2.reuse ;  /* 0x00000004151d7c24 */ /* 0x102fe2000f8e0202 */
[----:B------:R1:W4:Y:S01]  /*0460*/  LDG.E R25, desc[UR6][R18.64] ;  /* 0x0000000612197981 */ /* 0x000322000c1e1900 */
[----:B------:R-:W-:Y:S02]  /*0470*/  IMAD R26, R26, UR4, R2 ;  /* 0x000000041a1a7c24 */ /* 0x000fe4000f8e0202 */
[----:B0-----:R-:W-:-:S04]  /*0480*/  IMAD.WIDE R16, R11, 0x4, R14 ;  /* 0x000000040b107825 */ /* 0x001fc800078e020e */
[----:B------:R-:W-:Y:S01]  /*0490*/  IMAD.WIDE R20, R29, 0x4, R12 ;  /* 0x000000041d147825 */ /* 0x000fe200078e020c */
[----:B------:R0:W4:Y:S01]  /*04a0*/  LDG.E R24, desc[UR6][R16.64] ;  /* 0x0000000610187981 */ /* 0x000122000c1e1900 */
[----:B-1----:R-:W-:-:S03]  /*04b0*/  IADD3 R18, PT, PT, R7, 0x200, RZ ;  /* 0x0000020007127810 */ /* 0x002fc60007ffe0ff */
[----:B------:R1:W4:Y:S01]  /*04c0*/  LDG.E R11, desc[UR6][R20.64] ;  /* 0x00000006140b7981 */ /* 0x000322000c1e1900 */
[----:B------:R-:W-:-:S04]  /*04d0*/  IMAD.WIDE R28, R29, 0x4, R14 ;  /* 0x000000041d1c7825 */ /* 0x000fc800078e020e */
[----:B0-----:R-:W-:Y:S01]  /*04e0*/  IMAD.WIDE R16, R26, 0x4, R12 ;  /* 0x000000041a107825 */ /* 0x001fe200078e020c */
[----:B-1----:R-:W-:-:S03]  /*04f0*/  SHF.R.S32.HI R21, RZ, 0x8, R18 ;  /* 0x00000008ff157819 */ /* 0x002fc60000011412 */
[----:B------:R-:W-:Y:S02]  /*0500*/  IMAD.WIDE R18, R26, 0x4, R14 ;  /* 0x000000041a127825 */ /* 0x000fe400078e020e */
[----:B------:R0:W4:Y:S04]  /*0510*/  LDG.E R26, desc[UR6][R16.64] ;  /* 0x00000006101a7981 */ /* 0x000128000c1e1900 */
[----:B------:R1:W4:Y:S01]  /*0520*/  LDG.E R19, desc[UR6][R18.64] ;  /* 0x0000000612137981 */ /* 0x000322000c1e1900 */
[----:B0-----:R-:W-:Y:S01]  /*0530*/  IADD3 R16, PT, PT, R7, 0x300, RZ ;  /* 0x0000030007107810 */ /* 0x001fe20007ffe0ff */
[----:B------:R-:W-:-:S04]  /*0540*/  IMAD R17, R21, UR4, R2 ;  /* 0x0000000415117c24 */ /* 0x000fc8000f8e0202 */
[----:B------:R-:W-:-:S06]  /*0550*/  IMAD.WIDE R20, R17, 0x4, R12 ;  /* 0x0000000411147825 */ /* 0x000fcc00078e020c */
[----:B------:R-:W4:Y:S01]  /*0560*/  LDG.E R20, desc[UR6][R20.64] ;  /* 0x0000000614147981 */ /* 0x000f22000c1e1900 */
[----:B--2---:R-:W-:-:S03]  /*0570*/  FADD.RZ R23, R23, -R10 ;  /* 0x8000000a17177221 */ /* 0x004fc6000000c000 */
[----:B------:R0:W2:Y:S01]  /*0580*/  LDG.E R10, desc[UR6][R28.64] ;  /* 0x000000061c0a7981 */ /* 0x0000a2000c1e1900 */
[----:B-1----:R-:W-:Y:S01]  /*0590*/  FADD R18, R23, R22 ;  /* 0x0000001617127221 */ /* 0x002fe20000000000 */
[----:B------:R-:W-:-:S06]  /*05a0*/  IMAD.WIDE R22, R17, 0x4, R14 ;  /* 0x0000000411167825 */ /* 0x000fcc00078e020e */
[----:B------:R-:W2:Y:S01]  /*05b0*/  LDG.E R23, desc[UR6][R22.64] ;  /* 0x0000000616177981 */ /* 0x000ea2000c1e1900 */
[----:B0-----:R-:W-:-:S05]  /*05c0*/  SHF.R.S32.HI R29, RZ, 0x8, R16 ;  /* 0x00000008ff1d7819 */ /* 0x001fca0000011410 */
[----:B------:R-:W-:-:S04]  /*05d0*/  IMAD R17, R29, UR4, R2 ;  /* 0x000000041d117c24 */ /* 0x000fc8000f8e0202 */
[----:B------:R-:W-:-:S04]  /*05e0*/  IMAD.WIDE R28, R17, 0x4, R12 ;  /* 0x00000004111c7825 */ /* 0x000fc800078e020c */
[----:B------:R-:W-:Y:S02]  /*05f0*/  IMAD.WIDE R16, R17, 0x4, R14 ;  /* 0x0000000411107825 */ /* 0x000fe400078e020e */
[----:B------:R-:W2:Y:S04]  /*0600*/  LDG.E R28, desc[UR6][R28.64] ;  /* 0x000000061c1c7981 */ /* 0x000ea8000c1e1900 */
[----:B------:R-:W2:Y:S01]  /*0610*/  LDG.E R17, desc[UR6][R16.64] ;  /* 0x0000000610117981 */ /* 0x000ea2000c1e1900 */
[----:B---3--:R-:W-:-:S04]  /*0620*/  FADD.RZ R27, R27, -R6 ;  /* 0x800000061b1b7221 */ /* 0x008fc8000000c000 */
[----:B------:R-:W-:Y:S01]  /*0630*/  FADD R18, R18, R27 ;  /* 0x0000001b12127221 */ /* 0x000fe20000000000 */
[----:B------:R-:W-:Y:S01]  /*0640*/  IADD3 R3, PT, PT, R3, 0x8, RZ ;  /* 0x0000000803037810 */ /* 0x000fe20007ffe0ff */
[----:B-----5:R-:W-:Y:S01]  /*0650*/  FADD.RZ R8, R9, -R8 ;  /* 0x8000000809087221 */ /* 0x020fe2000000c000 */
[----:B----4-:R-:W-:-:S04]  /*0660*/  FADD.RZ R25, R25, -R24 ;  /* 0x8000001819197221 */ /* 0x010fc8000000c000 */
[----:B------:R-:W-:Y:S01]  /*0670*/  FADD R18, R18, R25 ;  /* 0x0000001912127221 */ /* 0x000fe20000000000 */
[----:B------:R-:W-:Y:S01]  /*0680*/  ISETP.NE.AND P0, PT, R3, RZ, PT ;  /* 0x000000ff0300720c */ /* 0x000fe20003f05270 */
[----:B------:R-:W-:Y:S02]  /*0690*/  VIADD R7, R7, 0x800 ;  /* 0x0000080007077836 */ /* 0x000fe40000000000 */
[----:B------:R-:W-:Y:S01]  /*06a0*/  FADD.RZ R19, R26, -R19 ;  /* 0x800000131a137221 */ /* 0x000fe2000000c000 */
[----:B--2---:R-:W-:-:S04]  /*06b0*/  FADD.RZ R11, R11, -R10 ;  /* 0x8000000a0b0b7221 */ /* 0x004fc8000000c000 */
[----:B------:R-:W-:-:S04]  /*06c0*/  FADD R11, R18, R11 ;  /* 0x0000000b120b7221 */ /* 0x000fc80000000000 */
[----:B------:R-:W-:Y:S01]  /*06d0*/  FADD R8, R11, R8 ;  /* 0x000000080b087221 */ /* 0x000fe20000000000 */
[----:B------:R-:W-:-:S03]  /*06e0*/  FADD.RZ R23, R20, -R23 ;  /* 0x8000001714177221 */ /* 0x000fc6000000c000 */
[----:B------:R-:W-:-:S04]  /*06f0*/  FADD R8, R8, R19 ;  /* 0x0000001308087221 */ /* 0x000fc80000000000 */
[----:B------:R-:W-:Y:S01]  /*0700*/  FADD R8, R8, R23 ;  /* 0x0000001708087221 */ /* 0x000fe20000000000 */
[----:B------:R-:W-:-:S04]  /*0710*/  FADD.RZ R17, R28, -R17 ;  /* 0x800000111c117221 */ /* 0x000fc8000000c000 */
[----:B------:R-:W-:Y:S01]  /*0720*/  FADD R22, R8, R17 ;  /* 0x0000001108167221 */ /* 0x000fe20000000000 */
[----:B------:R-:W-:Y:S06]  /*0730*/  @P0 BRA `(.L_x_2) ;  /* 0xfffffff800d40947 */ /* 0x000fec000383ffff */
.L_x_1:
[----:B------:R-:W-:Y:S05]  /*0740*/  @!P2 BRA `(.L_x_0) ;  /* 0x000000040044a947 */ /* 0x000fea0003800000 */
[----:B------:R-:W-:Y:S02]  /*0750*/  ISETP.GE.U32.AND P0, PT, R4, 0x4, PT ;  /* 0x000000040400780c */ /* 0x000fe40003f06070 */
[----:B------:R-:W-:-:S04]  /*0760*/  LOP3.LUT R20, R0, 0x3, RZ, 0xc0, !PT ;  /* 0x0000000300147812 */ /* 0x000fc800078ec0ff */
[----:B------:R-:W-:-:S07]  /*0770*/  ISETP.NE.AND P2, PT, R20, RZ, PT ;  /* 0x000000ff1400720c */ /* 0x000fce0003f45270 */
[----:B------:R-:W-:Y:S06]  /*0780*/  @!P0 BRA `(.L_x_3) ;  /* 0x00000000009c8947 */ /* 0x000fec0003800000 */
[----:B------:R-:W0:Y:S01]  /*0790*/  LDC.64 R8, c[0x0][0x390] ;  /* 0x0000e400ff087b82 */ /* 0x000e220000000a00 */
[----:B------:R-:W-:-:S04]  /*07a0*/  SHF.L.U32 R4, R5, 0x8, RZ ;  /* 0x0000000805047819 */ /* 0x000fc800000006ff */
[----:B------:R-:W-:-:S03]  /*07b0*/  SHF.R.S32.HI R3, RZ, 0x8, R4 ;  /* 0x00000008ff037819 */ /* 0x000fc60000011404 */
[----:B------:R-:W1:Y:S02]  /*07c0*/  LDC.64 R6, c[0x0][0x388] ;  /* 0x0000e200ff067b82 */ /* 0x000e640000000a00 */
[----:B------:R-:W-:Y:S01]  /*07d0*/  IMAD R19, R3, UR4, R2 ;  /* 0x0000000403137c24 */ /* 0x000fe2000f8e0202 */
[----:B------:R-:W-:-:S04]  /*07e0*/  IADD3 R3, PT, PT, R4, 0x100, RZ ;  /* 0x0000010004037810 */ /* 0x000fc80007ffe0ff */
[----:B------:R-:W-:Y:S02]  /*07f0*/  SHF.R.S32.HI R13, RZ, 0x8, R3 ;  /* 0x00000008ff0d7819 */ /* 0x000fe40000011403 */
[C---:B------:R-:W-:Y:S02]  /*0800*/  IADD3 R12, PT, PT, R4.reuse, 0x200, RZ ;  /* 0x00000200040c7810 */ /* 0x040fe40007ffe0ff */
[----:B------:R-:W-:Y:S01]  /*0810*/  IADD3 R4, PT, PT, R4, 0x300, RZ ;  /* 0x0000030004047810 */ /* 0x000fe20007ffe0ff */
[----:B------:R-:W-:Y:S01]  /*0820*/  IMAD R13, R13, UR4, R2 ;  /* 0x000000040d0d7c24 */ /* 0x000fe2000f8e0202 */
[----:B------:R-:W-:Y:S01]  /*0830*/  SHF.R.S32.HI R21, RZ, 0x8, R12 ;  /* 0x00000008ff157819 */ /* 0x000fe2000001140c */
[----:B0-----:R-:W-:-:S04]  /*0840*/  IMAD.WIDE R10, R19, 0x4, R8 ;  /* 0x00000004130a7825 */ /* 0x001fc800078e0208 */
[----:B------:R-:W-:Y:S01]  /*0850*/  IMAD.WIDE R16, R13, 0x4, R8 ;  /* 0x000000040d107825 */ /* 0x000fe200078e0208 */
[----:B------:R0:W2:Y:S03]  /*0860*/  LDG.E R3, desc[UR6][R10.64] ;  /* 0x000000060a037981 */ /* 0x0000a6000c1e1900 */
[--C-:B-1----:R-:W-:Y:S02]  /*0870*/  IMAD.WIDE R18, R19, 0x4, R6.reuse ;  /* 0x0000000413127825 */ /* 0x102fe400078e0206 */
[----:B------:R-:W3:Y:S02]  /*0880*/  LDG.E R16, desc[UR6][R16.64] ;  /* 0x0000000610107981 */ /* 0x000ee4000c1e1900 */
[----:B------:R-:W-:Y:S01]  /*0890*/  IMAD.WIDE R14, R13, 0x4, R6 ;  /* 0x000000040d0e7825 */ /* 0x000fe200078e0206 */
[----:B------:R-:W-:Y:S01]  /*08a0*/  SHF.R.S32.HI R13, RZ, 0x8, R4 ;  /* 0x00000008ff0d7819 */ /* 0x000fe20000011404 */
[----:B------:R-:W2:Y:S02]  /*08b0*/  LDG.E R18, desc[UR6][R18.64] ;  /* 0x0000000612127981 */ /* 0x000ea4000c1e1900 */
[----:B------:R-:W-:-:S02]  /*08c0*/  IMAD R21, R21, UR4, R2 ;  /* 0x0000000415157c24 */ /* 0x000fc4000f8e0202 */
[----:B------:R-:W-:Y:S01]  /*08d0*/  IMAD R23, R13, UR4, R2 ;  /* 0x000000040d177c24 */ /* 0x000fe2000f8e0202 */
[----:B------:R-:W3:Y:S01]  /*08e0*/  LDG.E R15, desc[UR6][R14.64] ;  /* 0x000000060e0f7981 */ /* 0x000ee2000c1e1900 */
[----:B0-----:R-:W-:-:S04]  /*08f0*/  IMAD.WIDE R10, R21, 0x4, R8 ;  /* 0x00000004150a7825 */ /* 0x001fc800078e0208 */
[----:B------:R-:W-:Y:S02]  /*0900*/  IMAD.WIDE R12, R21, 0x4, R6 ;  /* 0x00000004150c7825 */ /* 0x000fe400078e0206 */
[----:B------:R-:W4:Y:S02]  /*0910*/  LDG.E R10, desc[UR6][R10.64] ;  /* 0x000000060a0a7981 */ /* 0x000f24000c1e1900 */
[C---:B------:R-:W-:Y:S02]  /*0920*/  IMAD.WIDE R8, R23.reuse, 0x4, R8 ;  /* 0x0000000417087825 */ /* 0x040fe400078e0208 */
[----:B------:R-:W4:Y:S02]  /*0930*/  LDG.E R13, desc[UR6][R12.64] ;  /* 0x000000060c0d7981 */ /* 0x000f24000c1e1900 */
[----:B------:R-:W-:Y:S02]  /*0940*/  IMAD.WIDE R6, R23, 0x4, R6 ;  /* 0x0000000417067825 */ /* 0x000fe400078e0206 */
[----:B------:R-:W5:Y:S04]  /*0950*/  LDG.E R8, desc[UR6][R8.64] ;  /* 0x0000000608087981 */ /* 0x000f68000c1e1900 */
[----:B------:R-:W5:Y:S01]  /*0960*/  LDG.E R7, desc[UR6][R6.64] ;  /* 0x0000000606077981 */ /* 0x000f62000c1e1900 */
[----:B------:R-:W-:Y:S01]  /*0970*/  IADD3 R5, PT, PT, R5, 0x4, RZ ;  /* 0x0000000405057810 */ /* 0x000fe20007ffe0ff */
[----:B--2---:R-:W-:-:S04]  /*0980*/  FADD.RZ R3, R3, -R18 ;  /* 0x8000001203037221 */ /* 0x004fc8000000c000 */
[----:B------:R-:W-:Y:S01]  /*0990*/  FADD R3, R22, R3 ;  /* 0x0000000316037221 */ /* 0x000fe20000000000 */
[----:B---3--:R-:W-:-:S04]  /*09a0*/  FADD.RZ R16, R16, -R15 ;  /* 0x8000000f10107221 */ /* 0x008fc8000000c000 */
[----:B------:R-:W-:Y:S01]  /*09b0*/  FADD R3, R3, R16 ;  /* 0x0000001003037221 */ /* 0x000fe20000000000 */
[----:B----4-:R-:W-:-:S04]  /*09c0*/  FADD.RZ R4, R10, -R13 ;  /* 0x8000000d0a047221 */ /* 0x010fc8000000c000 */
[----:B------:R-:W-:Y:S01]  /*09d0*/  FADD R3, R3, R4 ;  /* 0x0000000403037221 */ /* 0x000fe20000000000 */
[----:B-----5:R-:W-:-:S04]  /*09e0*/  FADD.RZ R22, R8, -R7 ;  /* 0x8000000708167221 */ /* 0x020fc8000000c000 */
[----:B------:R-:W-:-:S07]  /*09f0*/  FADD R22, R3, R22 ;  /* 0x0000001603167221 */ /* 0x000fce0000000000 */
.L_x_3:
[----:B------:R-:W-:Y:S05]  /*0a00*/  @!P2 BRA `(.L_x_0) ;  /* 0x000000000094a947 */ /* 0x000fea0003800000 */
[----:B------:R-:W-:Y:S02]  /*0a10*/  ISETP.NE.AND P0, PT, R20, 0x1, PT ;  /* 0x000000011400780c */ /* 0x000fe40003f05270 */
[----:B------:R-:W-:-:S04]  /*0a20*/  LOP3.LUT R3, R0, 0x1, RZ, 0xc0, !PT ;  /* 0x0000000100037812 */ /* 0x000fc800078ec0ff */
[----:B------:R-:W-:-:S07]  /*0a30*/  ISETP.NE.U32.AND P2, PT, R3, 0x1, PT ;  /* 0x000000010300780c */ /* 0x000fce0003f45070 */
[----:B------:R-:W-:Y:S06]  /*0a40*/  @!P0 BRA `(.L_x_4) ;  /* 0x0000000000548947 */ /* 0x000fec0003800000 */
[----:B------:R-:W0:Y:S01]  /*0a50*/  LDC.64 R8, c[0x0][0x390] ;  /* 0x0000e400ff087b82 */ /* 0x000e220000000a00 */
[----:B------:R-:W-:-:S04]  /*0a60*/  SHF.L.U32 R3, R5, 0x8, RZ ;  /* 0x0000000805037819 */ /* 0x000fc800000006ff */
[----:B------:R-:W-:Y:S02]  /*0a70*/  SHF.R.S32.HI R11, RZ, 0x8, R3 ;  /* 0x00000008ff0b7819 */ /* 0x000fe40000011403 */
[----:B------:R-:W-:Y:S01]  /*0a80*/  IADD3 R3, PT, PT, R3, 0x100, RZ ;  /* 0x0000010003037810 */ /* 0x000fe20007ffe0ff */
[----:B------:R-:W1:Y:S02]  /*0a90*/  LDC.64 R6, c[0x0][0x388] ;  /* 0x0000e200ff067b82 */ /* 0x000e640000000a00 */
[----:B------:R-:W-:Y:S01]  /*0aa0*/  IMAD R13, R11, UR4, R2 ;  /* 0x000000040b0d7c24 */ /* 0x000fe2000f8e0202 */
[----:B------:R-:W-:-:S05]  /*0ab0*/  SHF.R.S32.HI R3, RZ, 0x8, R3 ;  /* 0x00000008ff037819 */ /* 0x000fca0000011403 */
[----:B------:R-:W-:Y:S02]  /*0ac0*/  IMAD R3, R3, UR4, R2 ;  /* 0x0000000403037c24 */ /* 0x000fe4000f8e0202 */
[----:B0-----:R-:W-:-:S04]  /*0ad0*/  IMAD.WIDE R10, R13, 0x4, R8 ;  /* 0x000000040d0a7825 */ /* 0x001fc800078e0208 */
[----:B-1----:R-:W-:Y:S02]  /*0ae0*/  IMAD.WIDE R12, R13, 0x4, R6 ;  /* 0x000000040d0c7825 */ /* 0x002fe400078e0206 */
[----:B------:R-:W2:Y:S02]  /*0af0*/  LDG.E R10, desc[UR6][R10.64] ;  /* 0x000000060a0a7981 */ /* 0x000ea4000c1e1900 */
[C---:B------:R-:W-:Y:S02]  /*0b00*/  IMAD.WIDE R8, R3.reuse, 0x4, R8 ;  /* 0x0000000403087825 */ /* 0x040fe400078e0208 */
[----:B------:R-:W2:Y:S02]  /*0b10*/  LDG.E R13, desc[UR6][R12.64] ;  /* 0x000000060c0d7981 */ /* 0x000ea4000c1e1900 */
[----:B------:R-:W-:Y:S02]  /*0b20*/  IMAD.WIDE R6, R3, 0x4, R6 ;  /* 0x0000000403067825 */ /* 0x000fe400078e0206 */
[----:B------:R-:W3:Y:S04]  /*0b30*/  LDG.E R8, desc[UR6][R8.64] ;  /* 0x0000000608087981 */ /* 0x000ee8000c1e1900 */
[----:B------:R-:W3:Y:S01]  /*0b40*/  LDG.E R7, desc[UR6][R6.64] ;  /* 0x0000000606077981 */ /* 0x000ee2000c1e1900 */
[----:B------:R-:W-:Y:S01]  /*0b50*/  IADD3 R5, PT, PT, R5, 0x2, RZ ;  /* 0x0000000205057810 */ /* 0x000fe20007ffe0ff */
[----:B--2---:R-:W-:-:S04]  /*0b60*/  FADD.RZ R3, R10, -R13 ;  /* 0x8000000d0a037221 */ /* 0x004fc8000000c000 */
[----:B------:R-:W-:Y:S01]  /*0b70*/  FADD R3, R22, R3 ;  /* 0x0000000316037221 */ /* 0x000fe20000000000 */
[----:B---3--:R-:W-:-:S04]  /*0b80*/  FADD.RZ R22, R8, -R7 ;  /* 0x8000000708167221 */ /* 0x008fc8000000c000 */
[----:B------:R-:W-:-:S07]  /*0b90*/  FADD R22, R3, R22 ;  /* 0x0000001603167221 */ /* 0x000fce0000000000 */
.L_x_4:
[----:B------:R-:W-:Y:S05]  /*0ba0*/  @P2 BRA `(.L_x_0) ;  /* 0x00000000002c2947 */ /* 0x000fea0003800000 */
[----:B------:R-:W0:Y:S01]  /*0bb0*/  LDC.64 R6, c[0x0][0x390] ;  /* 0x0000e400ff067b82 */ /* 0x000e220000000a00 */
[----:B------:R-:W-:-:S04]  /*0bc0*/  SHF.L.U32 R5, R5, 0x8, RZ ;  /* 0x0000000805057819 */ /* 0x000fc800000006ff */
[----:B------:R-:W-:-:S03]  /*0bd0*/  SHF.R.S32.HI R5, RZ, 0x8, R5 ;  /* 0x00000008ff057819 */ /* 0x000fc60000011405 */
[----:B------:R-:W1:Y:S02]  /*0be0*/  LDC.64 R8, c[0x0][0x388] ;  /* 0x0000e200ff087b82 */ /* 0x000e640000000a00 */
[----:B------:R-:W-:-:S04]  /*0bf0*/  IMAD R3, R5, UR4, R2 ;  /* 0x0000000405037c24 */ /* 0x000fc8000f8e0202 */
[----:B0-----:R-:W-:-:S06]  /*0c00*/  IMAD.WIDE R4, R3, 0x4, R6 ;  /* 0x0000000403047825 */ /* 0x001fcc00078e0206 */
[----:B------:R-:W2:Y:S01]  /*0c10*/  LDG.E R4, desc[UR6][R4.64] ;  /* 0x0000000604047981 */ /* 0x000ea2000c1e1900 */
[----:B-1----:R-:W-:-:S06]  /*0c20*/  IMAD.WIDE R6, R3, 0x4, R8 ;  /* 0x0000000403067825 */ /* 0x002fcc00078e0208 */
[----:B------:R-:W2:Y:S02]  /*0c30*/  LDG.E R7, desc[UR6][R6.64] ;  /* 0x0000000606077981 */ /* 0x000ea4000c1e1900 */
[----:B--2---:R-:W-:-:S04]  /*0c40*/  FADD.RZ R3, R4, -R7 ;  /* 0x8000000704037221 */ /* 0x004fc8000000c000 */
[----:B------:R-:W-:-:S07]  /*0c50*/  FADD R22, R22, R3 ;  /* 0x0000000316167221 */ /* 0x000fce0000000000 */
.L_x_0:
[----:B------:R-:W-:Y:S01]  /*0c60*/  BSSY.RECONVERGENT B0, `(.L_x_5) ;  /* 0x0000004000007945 */ /* 0x000fe20003800200 */
[----:B------:R-:W-:Y:S02]  /*0c70*/  I2FP.F32.S32 R3, R0 ;  /* 0x0000000000037245 */ /* 0x000fe40000201400 */
[----:B------:R-:W-:-:S07]  /*0c80*/  MOV R4, 0xca0 ;  /* 0x00000ca000047802 */ /* 0x000fce0000000f00 */
[----:B------:R-:W-:Y:S05]  /*0c90*/  CALL.REL.NOINC `($__internal_0_$__cuda_sm20_div_rz_f32) ;  /* 0x00000010007c7944 */ /* 0x000fea0003c00000 */
[----:B------:R-:W-:Y:S05]  /*0ca0*/  BSYNC.RECONVERGENT B0 ;  /* 0x0000000000007941 */ /* 0x000fea0003800200 */
.L_x_5:
[----:B------:R-:W0:Y:S01]  /*0cb0*/  LDC.64 R4, c[0x0][0x380] ;  /* 0x0000e000ff047b82 */ /* 0x000e220000000a00 */
[----:B------:R-:W1:Y:S07]  /*0cc0*/  LDCU UR4, c[0x0][0x3b4] ;  /* 0x00007680ff0477ac */ /* 0x000e6e0008000800 */
[----:B------:R-:W2:Y:S01]  /*0cd0*/  LDC.64 R6, c[0x0][0x398] ;  /* 0x0000e600ff067b82 */ /* 0x000ea20000000a00 */
[----:B-1----:R-:W-:Y:S01]  /*0ce0*/  FADD.RZ R3, R3, UR4 ;  /* 0x0000000403037e21 */ /* 0x002fe2000800c000 */
[----:B0-----:R-:W-:-:S05]  /*0cf0*/  IMAD.WIDE R4, R2, 0x4, R4 ;  /* 0x0000000402047825 */ /* 0x001fca00078e0204 */
[----:B------:R0:W-:Y:S01]  /*0d00*/  STG.E desc[UR6][R4.64], R3 ;  /* 0x0000000304007986 */ /* 0x0001e2000c101906 */
[----:B--2---:R-:W-:-:S05]  /*0d10*/  IMAD.WIDE R6, R2, 0x4, R6 ;  /* 0x0000000402067825 */ /* 0x004fca00078e0206 */
[----:B------:R0:W-:Y:S01]  /*0d20*/  STG.E desc[UR6][R6.64], RZ ;  /* 0x000000ff06007986 */ /* 0x0001e2000c101906 */
[----:B------:R-:W-:Y:S05]  /*0d30*/  @!P1 EXIT ;  /* 0x000000000000994d */ /* 0x000fea0003800000 */
[----:B------:R-:W1:Y:S01]  /*0d40*/  LDC R0, c[0x0][0x3ac] ;  /* 0x0000eb00ff007b82 */ /* 0x000e620000000800 */
[----:B------:R-:W2:Y:S01]  /*0d50*/  LDCU UR4, c[0x0][0x3b0] ;  /* 0x00007600ff0477ac */ /* 0x000ea20008000800 */
[----:B0-----:R-:W-:Y:S01]  /*0d60*/  MOV R3, RZ ;  /* 0x000000ff00037202 */ /* 0x001fe20000000f00 */
[----:B--2---:R-:W-:-:S04]  /*0d70*/  USHF.L.U32 UR4, UR4, 0x8, URZ ;  /* 0x0000000804047899 */ /* 0x004fc800080006ff */
[----:B------:R-:W-:Y:S01]  /*0d80*/  USHF.R.S32.HI UR4, URZ, 0x8, UR4 ;  /* 0x00000008ff047899 */ /* 0x000fe20008011404 */
[C---:B-1----:R-:W-:Y:S02]  /*0d90*/  ISETP.GE.U32.AND P1, PT, R0.reuse, 0x8, PT ;  /* 0x000000080000780c */ /* 0x042fe40003f26070 */
[----:B------:R-:W-:-:S04]  /*0da0*/  LOP3.LUT R18, R0, 0x7, RZ, 0xc0, !PT ;  /* 0x0000000700127812 */ /* 0x000fc800078ec0ff */
[----:B------:R-:W-:-:S07]  /*0db0*/  ISETP.NE.AND P0, PT, R18, RZ, PT ;  /* 0x000000ff1200720c */ /* 0x000fce0003f05270 */
[----:B------:R-:W-:Y:S06]  /*0dc0*/  @!P1 BRA `(.L_x_6) ;  /* 0x0000000800209947 */ /* 0x000fec0003800000 */
[----:B------:R-:W-:Y:S01]  /*0dd0*/  LOP3.LUT R3, R0, 0x7ffffff8, RZ, 0xc0, !PT ;  /* 0x7ffffff800037812 */ /* 0x000fe200078ec0ff */
[----:B------:R-:W-:-:S03]  /*0de0*/  HFMA2 R12, -RZ, RZ, 0, 6.103515625e-05 ;  /* 0x00000400ff0c7431 */ /* 0x000fc600000001ff */
[----:B------:R-:W-:-:S07]  /*0df0*/  IADD3 R13, PT, PT, -R3, RZ, RZ ;  /* 0x000000ff030d7210 */ /* 0x000fce0007ffe1ff */
.L_x_7:
[----:B------:R-:W0:Y:S01]  /*0e00*/  LDC.64 R8, c[0x0][0x390] ;  /* 0x0000e400ff087b82 */ /* 0x000e220000000a00 */
[----:B------:R-:W-:Y:S01]  /*0e10*/  VIADD R14, R12, 0xfffffc00 ;  /* 0xfffffc000c0e7836 */ /* 0x000fe20000000000 */
[----:B-1----:R-:W2:Y:S04]  /*0e20*/  LDG.E R19, desc[UR6][R4.64] ;  /* 0x0000000604137981 */ /* 0x002ea8000c1e1900 */
[----:B------:R-:W-:Y:S02]  /*0e30*/  SHF.R.S32.HI R15, RZ, 0x8, R14 ;  /* 0x00000008ff0f7819 */ /* 0x000fe4000001140e */
[----:B------:R-:W1:Y:S03]  /*0e40*/  LDC.64 R10, c[0x0][0x388] ;  /* 0x0000e200ff0a7b82 */ /* 0x000e660000000a00 */
[----:B------:R-:W-:-:S04]  /*0e50*/  IMAD R15, R15, UR4, R2 ;  /* 0x000000040f0f7c24 */ /* 0x000fc8000f8e0202 */
[----:B0-----:R-:W-:-:S06]  /*0e60*/  IMAD.WIDE R16, R15, 0x4, R8 ;  /* 0x000000040f107825 */ /* 0x001fcc00078e0208 */
[----:B------:R-:W2:Y:S01]  /*0e70*/  LDG.E R16, desc[UR6][R16.64] ;  /* 0x0000000610107981 */ /* 0x000ea2000c1e1900 */
[----:B-1----:R-:W-:-:S05]  /*0e80*/  IMAD.WIDE R14, R15, 0x4, R10 ;  /* 0x000000040f0e7825 */ /* 0x002fca00078e020a */
[----:B------:R-:W3:Y:S01]  /*0e90*/  LDG.E R20, desc[UR6][R14.64] ;  /* 0x000000060e147981 */ /* 0x000ee2000c1e1900 */
[----:B--2---:R-:W-:-:S04]  /*0ea0*/  FADD.RZ R19, R16, -R19 ;  /* 0x8000001310137221 */ /* 0x004fc8000000c000 */
[----:B---3--:R-:W-:-:S05]  /*0eb0*/  FADD R23, -R19, R20 ;  /* 0x0000001413177221 */ /* 0x008fca0000000100 */
[----:B------:R0:W-:Y:S04]  /*0ec0*/  STG.E desc[UR6][R14.64], R23 ;  /* 0x000000170e007986 */ /* 0x0001e8000c101906 */
[----:B------:R-:W2:Y:S01]  /*0ed0*/  LDG.E R20, desc[UR6][R6.64] ;  /* 0x0000000606147981 */ /* 0x000ea2000c1e1900 */
[----:B------:R-:W-:Y:S02]  /*0ee0*/  IADD3 R21, PT, PT, R12, -0x300, RZ ;  /* 0xfffffd000c157810 */ /* 0x000fe40007ffe0ff */
[C---:B------:R-:W-:Y:S02]  /*0ef0*/  FSETP.GT.AND P1, PT, R19.reuse, RZ, PT ;  /* 0x000000ff1300720b */ /* 0x040fe40003f24000 */
[----:B------:R-:W-:Y:S02]  /*0f00*/  SHF.R.S32.HI R21, RZ, 0x8, R21 ;  /* 0x00000008ff157819 */ /* 0x000fe40000011415 */
[----:B------:R-:W-:-:S03]  /*0f10*/  FSEL R19, R19, -R19, P1 ;  /* 0x8000001313137208 */ /* 0x000fc60000800000 */
[----:B------:R-:W-:-:S04]  /*0f20*/  IMAD R25, R21, UR4, R2 ;  /* 0x0000000415197c24 */ /* 0x000fc8000f8e0202 */
[----:B------:R-:W-:-:S04]  /*0f30*/  IMAD.WIDE R16, R25, 0x4, R10 ;  /* 0x0000000419107825 */ /* 0x000fc800078e020a */
[----:B--2---:R-:W-:Y:S01]  /*0f40*/  FADD R19, R19, R20 ;  /* 0x0000001413137221 */ /* 0x004fe20000000000 */
[----:B------:R-:W-:-:S04]  /*0f50*/  IMAD.WIDE R20, R25, 0x4, R8 ;  /* 0x0000000419147825 */ /* 0x000fc800078e0208 */
[----:B------:R1:W-:Y:S04]  /*0f60*/  STG.E desc[UR6][R6.64], R19 ;  /* 0x0000001306007986 */ /* 0x0003e8000c101906 */
[----:B------:R-:W2:Y:S04]  /*0f70*/  LDG.E R20, desc[UR6][R20.64] ;  /* 0x0000000614147981 */ /* 0x000ea8000c1e1900 */
[----:B0-----:R-:W2:Y:S04]  /*0f80*/  LDG.E R15, desc[UR6][R4.64] ;  /* 0x00000006040f7981 */ /* 0x001ea8000c1e1900 */
[----:B------:R-:W3:Y:S01]  /*0f90*/  LDG.E R14, desc[UR6][R16.64] ;  /* 0x00000006100e7981 */ /* 0x000ee2000c1e1900 */
[----:B--2---:R-:W-:-:S04]  /*0fa0*/  FADD.RZ R15, R20, -R15 ;  /* 0x8000000f140f7221 */ /* 0x004fc8000000c000 */
[----:B---3--:R-:W-:-:S05]  /*0fb0*/  FADD R23, -R15, R14 ;  /* 0x0000000e0f177221 */ /* 0x008fca0000000100 */
[----:B------:R0:W-:Y:S04]  /*0fc0*/  STG.E desc[UR6][R16.64], R23 ;  /* 0x0000001710007986 */ /* 0x0001e8000c101906 */
[----:B------:R-:W1:Y:S01]  /*0fd0*/  LDG.E R14, desc[UR6][R6.64] ;  /* 0x00000006060e7981 */ /* 0x000e62000c1e1900 */
[----:B------:R-:W-:Y:S02]  /*0fe0*/  IADD3 R22, PT, PT, R12, -0x200, RZ ;  /* 0xfffffe000c167810 */ /* 0x000fe40007ffe0ff */
[C---:B------:R-:W-:Y:S02]  /*0ff0*/  FSETP.GT.AND P1, PT, R15.reuse, RZ, PT ;  /* 0x000000ff0f00720b */ /* 0x040fe40003f24000 */
[----:B------:R-:W-:Y:S02]  /*1000*/  SHF.R.S32.HI R25, RZ, 0x8, R22 ;  /* 0x00000008ff197819 */ /* 0x000fe40000011416 */
[----:B------:R-:W-:-:S03]  /*1010*/  FSEL R15, R15, -R15, P1 ;  /* 0x8000000f0f0f7208 */ /* 0x000fc60000800000 */
[----:B------:R-:W-:-:S04]  /*1020*/  IMAD R25, R25, UR4, R2 ;  /* 0x0000000419197c24 */ /* 0x000fc8000f8e0202 */
[----:B------:R-:W-:-:S04]  /*1030*/  IMAD.WIDE R20, R25, 0x4, R8 ;  /* 0x0000000419147825 */ /* 0x000fc800078e0208 */
[----:B-1----:R-:W-:Y:S01]  /*1040*/  FADD R19, R15, R14 ;  /* 0x0000000e0f137221 */ /* 0x002fe20000000000 */
        /* <DEDUP_REMOVED lines=40> */
[----:B------:R-:W-:Y:S02]  /*12d0*/  IADD3 R22, PT, PT, R12, 0x100, RZ ;  /* 0x000001000c167810 */ /* 0x000fe40007ffe0ff */
        /* <DEDUP_REMOVED lines=23> */
[----:B------:R-:W-:Y:S04]  /*1450*/  STG.E desc[UR6][R6.64], R19 ;  /* 0x0000001306007986 */ /* 0x000fe8000c101906 */
[----:B------:R-:W2:Y:S04]  /*1460*/  LDG.E R20, desc[UR6][R20.64] ;  /* 0x0000000614147981 */ /* 0x000ea8000c1e1900 */
[----:B0-----:R-:W2:Y:S04]  /*1470*/  LDG.E R17, desc[UR6][R4.64] ;  /* 0x0000000604117981 */ /* 0x001ea8000c1e1900 */
[----:B------:R-:W3:Y:S01]  /*1480*/  LDG.E R16, desc[UR6][R14.64] ;  /* 0x000000060e107981 */ /* 0x000ee2000c1e1900 */
[----:B--2---:R-:W-:-:S04]  /*1490*/  FADD.RZ R17, R20, -R17 ;  /* 0x8000001114117221 */ /* 0x004fc8000000c000 */
[----:B---3--:R-:W-:-:S05]  /*14a0*/  FADD R23, -R17, R16 ;  /* 0x0000001011177221 */ /* 0x008fca0000000100 */
[----:B------:R0:W-:Y:S04]  /*14b0*/  STG.E desc[UR6][R14.64], R23 ;  /* 0x000000170e007986 */ /* 0x0001e8000c101906 */
[----:B------:R-:W2:Y:S01]  /*14c0*/  LDG.E R22, desc[UR6][R6.64] ;  /* 0x0000000606167981 */ /* 0x000ea2000c1e1900 */
[----:B------:R-:W-:Y:S02]  /*14d0*/  IADD3 R16, PT, PT, R12, 0x300, RZ ;  /* 0x000003000c107810 */ /* 0x000fe40007ffe0ff */
[C---:B------:R-:W-:Y:S02]  /*14e0*/  FSETP.GT.AND P1, PT, R17.reuse, RZ, PT ;  /* 0x000000ff1100720b */ /* 0x040fe40003f24000 */
[----:B------:R-:W-:Y:S02]  /*14f0*/  SHF.R.S32.HI R25, RZ, 0x8, R16 ;  /* 0x00000008ff197819 */ /* 0x000fe40000011410 */
[----:B------:R-:W-:-:S03]  /*1500*/  FSEL R17, R17, -R17, P1 ;  /* 0x8000001111117208 */ /* 0x000fc60000800000 */
[----:B------:R-:W-:-:S04]  /*1510*/  IMAD R25, R25, UR4, R2 ;  /* 0x0000000419197c24 */ /* 0x000fc8000f8e0202 */
[----:B------:R-:W-:-:S04]  /*1520*/  IMAD.WIDE R8, R25, 0x4, R8 ;  /* 0x0000000419087825 */ /* 0x000fc800078e0208 */
[----:B------:R-:W-:-:S04]  /*1530*/  IMAD.WIDE R10, R25, 0x4, R10 ;  /* 0x00000004190a7825 */ /* 0x000fc800078e020a */
[----:B--2---:R-:W-:-:S05]  /*1540*/  FADD R17, R17, R22 ;  /* 0x0000001611117221 */ /* 0x004fca0000000000 */
[----:B------:R1:W-:Y:S04]  /*1550*/  STG.E desc[UR6][R6.64], R17 ;  /* 0x0000001106007986 */ /* 0x0003e8000c101906 */
[----:B------:R-:W2:Y:S04]  /*1560*/  LDG.E R8, desc[UR6][R8.64] ;  /* 0x0000000608087981 */ /* 0x000ea8000c1e1900 */
[----:B0-----:R-:W2:Y:S04]  /*1570*/  LDG.E R15, desc[UR6][R4.64] ;  /* 0x00000006040f7981 */ /* 0x001ea8000c1e1900 */
[----:B------:R-:W3:Y:S01]  /*1580*/  LDG.E R14, desc[UR6][R10.64] ;  /* 0x000000060a0e7981 */ /* 0x000ee2000c1e1900 */
[----:B--2---:R-:W-:-:S04]  /*1590*/  FADD.RZ R15, R8, -R15 ;  /* 0x8000000f080f7221 */ /* 0x004fc8000000c000 */
[----:B---3--:R-:W-:-:S05]  /*15a0*/  FADD R19, -R15, R14 ;  /* 0x0000000e0f137221 */ /* 0x008fca0000000100 */
[----:B------:R1:W-:Y:S04]  /*15b0*/  STG.E desc[UR6][R10.64], R19 ;  /* 0x000000130a007986 */ /* 0x0003e8000c101906 */
[----:B------:R-:W2:Y:S01]  /*15c0*/  LDG.E R14, desc[UR6][R6.64] ;  /* 0x00000006060e7981 */ /* 0x000ea2000c1e1900 */
[----:B------:R-:W-:-:S04]  /*15d0*/  FSETP.GT.AND P1, PT, R15, RZ, PT ;  /* 0x000000ff0f00720b */ /* 0x000fc80003f24000 */
[----:B------:R-:W-:Y:S02]  /*15e0*/  FSEL R15, R15, -R15, P1 ;  /* 0x8000000f0f0f7208 */ /* 0x000fe40000800000 */
[----:B------:R-:W-:-:S04]  /*15f0*/  IADD3 R13, PT, PT, R13, 0x8, RZ ;  /* 0x000000080d0d7810 */ /* 0x000fc80007ffe0ff */
[----:B------:R-:W-:Y:S02]  /*1600*/  ISETP.NE.AND P1, PT, R13, RZ, PT ;  /* 0x000000ff0d00720c */ /* 0x000fe40003f25270 */
[----:B------:R-:W-:Y:S01]  /*1610*/  IADD3 R12, PT, PT, R12, 0x800, RZ ;  /* 0x000008000c0c7810 */ /* 0x000fe20007ffe0ff */
[----:B--2---:R-:W-:-:S05]  /*1620*/  FADD R15, R15, R14 ;  /* 0x0000000e0f0f7221 */ /* 0x004fca0000000000 */
[----:B------:R1:W-:Y:S05]  /*1630*/  STG.E desc[UR6][R6.64], R15 ;  /* 0x0000000f06007986 */ /* 0x0003ea000c101906 */
[----:B------:R-:W-:Y:S05]  /*1640*/  @P1 BRA `(.L_x_7) ;  /* 0xfffffff400ec1947 */ /* 0x000fea000383ffff */
.L_x_6:
[----:B------:R-:W-:Y:S05]  /*1650*/  @!P0 EXIT ;  /* 0x000000000000894d */ /* 0x000fea0003800000 */
[----:B------:R-:W-:Y:S02]  /*1660*/  ISETP.GE.U32.AND P1, PT, R18, 0x4, PT ;  /* 0x000000041200780c */ /* 0x000fe40003f26070 */
[----:B------:R-:W-:-:S04]  /*1670*/  LOP3.LUT R13, R0, 0x3, RZ, 0xc0, !PT ;  /* 0x00000003000d7812 */ /* 0x000fc800078ec0ff */
[----:B------:R-:W-:-:S07]  /*1680*/  ISETP.NE.AND P0, PT, R13, RZ, PT ;  /* 0x000000ff0d00720c */ /* 0x000fce0003f05270 */
[----:B------:R-:W-:Y:S06]  /*1690*/  @!P1 BRA `(.L_x_8) ;  /* 0x00000004000c9947 */ /* 0x000fec0003800000 */
[----:B-1----:R-:W0:Y:S01]  /*16a0*/  LDC.64 R10, c[0x0][0x390] ;  /* 0x0000e400ff0a7b82 */ /* 0x002e220000000a00 */
[----:B------:R-:W-:Y:S01]  /*16b0*/  SHF.L.U32 R12, R3, 0x8, RZ ;  /* 0x00000008030c7819 */ /* 0x000fe200000006ff */
[----:B------:R-:W2:Y:S03]  /*16c0*/  LDG.E R19, desc[UR6][R4.64] ;  /* 0x0000000604137981 */ /* 0x000ea6000c1e1900 */
[----:B------:R-:W-:-:S03]  /*16d0*/  SHF.R.S32.HI R15, RZ, 0x8, R12 ;  /* 0x00000008ff0f7819 */ /* 0x000fc6000001140c */
[----:B------:R-:W1:Y:S02]  /*16e0*/  LDC.64 R8, c[0x0][0x388] ;  /* 0x0000e200ff087b82 */ /* 0x000e640000000a00 */
        /* <DEDUP_REMOVED lines=50> */
[----:B------:R-:W3:Y:S04]  /*1a10*/  LDG.E R10, desc[UR6][R10.64] ;  /* 0x000000060a0a7981 */ /* 0x000ee8000c1e1900 */
[----:B0-----:R-:W3:Y:S04]  /*1a20*/  LDG.E R15, desc[UR6][R4.64] ;  /* 0x00000006040f7981 */ /* 0x001ee8000c1e1900 */
[----:B------:R-:W4:Y:S01]  /*1a30*/  LDG.E R12, desc[UR6][R8.64] ;  /* 0x00000006080c7981 */ /* 0x000f22000c1e1900 */
[----:B---3--:R-:W-:-:S04]  /*1a40*/  FADD.RZ R15, R10, -R15 ;  /* 0x8000000f0a0f7221 */ /* 0x008fc8000000c000 */
[----:B----4-:R-:W-:-:S05]  /*1a50*/  FADD R19, -R15, R12 ;  /* 0x0000000c0f137221 */ /* 0x010fca0000000100 */
[----:B------:R2:W-:Y:S04]  /*1a60*/  STG.E desc[UR6][R8.64], R19 ;  /* 0x0000001308007986 */ /* 0x0005e8000c101906 */
[----:B------:R-:W3:Y:S01]  /*1a70*/  LDG.E R12, desc[UR6][R6.64] ;  /* 0x00000006060c7981 */ /* 0x000ee2000c1e1900 */
[----:B------:R-:W-:-:S04]  /*1a80*/  FSETP.GT.AND P1, PT, R15, RZ, PT ;  /* 0x000000ff0f00720b */ /* 0x000fc80003f24000 */
[----:B------:R-:W-:Y:S01]  /*1a90*/  FSEL R15, R15, -R15, P1 ;  /* 0x8000000f0f0f7208 */ /* 0x000fe20000800000 */
[----:B------:R-:W-:-:S04]  /*1aa0*/  VIADD R3, R3, 0x4 ;  /* 0x0000000403037836 */ /* 0x000fc80000000000 */
[----:B---3--:R-:W-:-:S05]  /*1ab0*/  FADD R15, R15, R12 ;  /* 0x0000000c0f0f7221 */ /* 0x008fca0000000000 */
[----:B------:R2:W-:Y:S02]  /*1ac0*/  STG.E desc[UR6][R6.64], R15 ;  /* 0x0000000f06007986 */ /* 0x0005e4000c101906 */
.L_x_8:
[----:B------:R-:W-:Y:S05]  /*1ad0*/  @!P0 EXIT ;  /* 0x000000000000894d */ /* 0x000fea0003800000 */
[----:B------:R-:W-:Y:S02]  /*1ae0*/  ISETP.NE.AND P0, PT, R13, 0x1, PT ;  /* 0x000000010d00780c */ /* 0x000fe40003f05270 */
[----:B------:R-:W-:-:S04]  /*1af0*/  LOP3.LUT R0, R0, 0x1, RZ, 0xc0, !PT ;  /* 0x0000000100007812 */ /* 0x000fc800078ec0ff */
[----:B------:R-:W-:-:S07]  /*1b00*/  ISETP.NE.U32.AND P1, PT, R0, 0x1, PT ;  /* 0x000000010000780c */ /* 0x000fce0003f25070 */
[----:B------:R-:W-:Y:S06]  /*1b10*/  @!P0 BRA `(.L_x_9) ;  /* 0x00000000008c8947 */ /* 0x000fec0003800000 */
[----:B-1----:R-:W0:Y:S01]  /*1b20*/  LDC.64 R10, c[0x0][0x390] ;  /* 0x0000e400ff0a7b82 */ /* 0x002e220000000a00 */
[----:B------:R-:W-:Y:S01]  /*1b30*/  SHF.L.U32 R16, R3, 0x8, RZ ;  /* 0x0000000803107819 */ /* 0x000fe200000006ff */
[----:B--2---:R-:W2:Y:S03]  /*1b40*/  LDG.E R17, desc[UR6][R4.64] ;  /* 0x0000000604117981 */ /* 0x004ea6000c1e1900 */
        /* <DEDUP_REMOVED lines=21> */
[----:B------:R-:W2:Y:S04]  /*1ca0*/  LDG.E R13, desc[UR6][R4.64] ;  /* 0x00000006040d7981 */ /* 0x000ea8000c1e1900 */
[----:B------:R-:W0:Y:S01]  /*1cb0*/  LDG.E R0, desc[UR6][R8.64] ;  /* 0x0000000608007981 */ /* 0x000e22000c1e1900 */
[----:B--2---:R-:W-:-:S04]  /*1cc0*/  FADD.RZ R13, R10, -R13 ;  /* 0x8000000d0a0d7221 */ /* 0x004fc8000000c000 */
[----:B0-----:R-:W-:-:S05]  /*1cd0*/  FADD R15, -R13, R0 ;  /* 0x000000000d0f7221 */ /* 0x001fca0000000100 */
[----:B------:R3:W-:Y:S04]  /*1ce0*/  STG.E desc[UR6][R8.64], R15 ;  /* 0x0000000f08007986 */ /* 0x0007e8000c101906 */
[----:B------:R-:W2:Y:S01]  /*1cf0*/  LDG.E R0, desc[UR6][R6.64] ;  /* 0x0000000606007981 */ /* 0x000ea2000c1e1900 */
[----:B------:R-:W-:-:S04]  /*1d00*/  FSETP.GT.AND P0, PT, R13, RZ, PT ;  /* 0x000000ff0d00720b */ /* 0x000fc80003f04000 */
[----:B------:R-:W-:Y:S02]  /*1d10*/  FSEL R13, R13, -R13, P0 ;  /* 0x8000000d0d0d7208 */ /* 0x000fe40000000000 */
[----:B------:R-:W-:-:S03]  /*1d20*/  IADD3 R3, PT, PT, R3, 0x2, RZ ;  /* 0x0000000203037810 */ /* 0x000fc60007ffe0ff */
[----:B--2---:R-:W-:-:S05]  /*1d30*/  FADD R13, R13, R0 ;  /* 0x000000000d0d7221 */ /* 0x004fca0000000000 */
[----:B------:R3:W-:Y:S02]  /*1d40*/  STG.E desc[UR6][R6.64], R13 ;  /* 0x0000000d06007986 */ /* 0x0007e4000c101906 */
.L_x_9:
[----:B------:R-:W-:Y:S05]  /*1d50*/  @P1 EXIT ;  /* 0x000000000000194d */ /* 0x000fea0003800000 */
[----:B--23--:R-:W0:Y:S01]  /*1d60*/  LDC.64 R8, c[0x0][0x390] ;  /* 0x0000e400ff087b82 */ /* 0x00ce220000000a00 */
[----:B------:R-:W-:Y:S01]  /*1d70*/  SHF.L.U32 R3, R3, 0x8, RZ ;  /* 0x0000000803037819 */ /* 0x000fe200000006ff */
[----:B------:R-:W2:Y:S03]  /*1d80*/  LDG.E R5, desc[UR6][R4.64] ;  /* 0x0000000604057981 */ /* 0x000ea6000c1e1900 */
[----:B------:R-:W-:-:S03]  /*1d90*/  SHF.R.S32.HI R3, RZ, 0x8, R3 ;  /* 0x00000008ff037819 */ /* 0x000fc60000011403 */
[----:B-1----:R-:W1:Y:S02]  /*1da0*/  LDC.64 R10, c[0x0][0x388] ;  /* 0x0000e200ff0a7b82 */ /* 0x002e640000000a00 */
[----:B------:R-:W-:-:S04]  /*1db0*/  IMAD R13, R3, UR4, R2 ;  /* 0x00000004030d7c24 */ /* 0x000fc8000f8e0202 */
[----:B0-----:R-:W-:-:S06]  /*1dc0*/  IMAD.WIDE R2, R13, 0x4, R8 ;  /* 0x000000040d027825 */ /* 0x001fcc00078e0208 */
[----:B------:R-:W2:Y:S01]  /*1dd0*/  LDG.E R2, desc[UR6][R2.64] ;  /* 0x0000000602027981 */ /* 0x000ea2000c1e1900 */
[----:B-1----:R-:W-:-:S05]  /*1de0*/  IMAD.WIDE R8, R13, 0x4, R10 ;  /* 0x000000040d087825 */ /* 0x002fca00078e020a */
[----:B------:R-:W3:Y:S01]  /*1df0*/  LDG.E R11, desc[UR6][R8.64] ;  /* 0x00000006080b7981 */ /* 0x000ee2000c1e1900 */
[----:B--2---:R-:W-:-:S04]  /*1e00*/  FADD.RZ R0, R2, -R5 ;  /* 0x8000000502007221 */ /* 0x004fc8000000c000 */
[----:B---3--:R-:W-:-:S05]  /*1e10*/  FADD R11, -R0, R11 ;  /* 0x0000000b000b7221 */ /* 0x008fca0000000100 */
[----:B------:R-:W-:Y:S04]  /*1e20*/  STG.E desc[UR6][R8.64], R11 ;  /* 0x0000000b08007986 */ /* 0x000fe8000c101906 */
[----:B------:R-:W2:Y:S01]  /*1e30*/  LDG.E R13, desc[UR6][R6.64] ;  /* 0x00000006060d7981 */ /* 0x000ea2000c1e1900 */
[----:B------:R-:W-:-:S04]  /*1e40*/  FSETP.GT.AND P0, PT, R0, RZ, PT ;  /* 0x000000ff0000720b */ /* 0x000fc80003f04000 */
[----:B------:R-:W-:-:S05]  /*1e50*/  FSEL R0, R0, -R0, P0 ;  /* 0x8000000000007208 */ /* 0x000fca0000000000 */
[----:B--2---:R-:W-:-:S05]  /*1e60*/  FADD R13, R0, R13 ;  /* 0x0000000d000d7221 */ /* 0x004fca0000000000 */
[----:B------:R-:W-:Y:S01]  /*1e70*/  STG.E desc[UR6][R6.64], R13 ;  /* 0x0000000d06007986 */ /* 0x000fe2000c101906 */
[----:B------:R-:W-:Y:S05]  /*1e80*/  EXIT ;  /* 0x000000000000794d */ /* 0x000fea0003800000 */
        .weak           $__internal_0_$__cuda_sm20_div_rz_f32
        .type           $__internal_0_$__cuda_sm20_div_rz_f32,@function
        .size           $__internal_0_$__cuda_sm20_div_rz_f32,(.L_x_32 - $__internal_0_$__cuda_sm20_div_rz_f32)
$__internal_0_$__cuda_sm20_div_rz_f32:
[----:B------:R-:W-:Y:S01]  /*1e90*/  SHF.L.U32 R5, R22, 0x1, RZ ;  /* 0x0000000116057819 */ /* 0x000fe200000006ff */
[----:B------:R-:W-:Y:S01]  /*1ea0*/  BSSY.RECONVERGENT B1, `(.L_x_10) ;  /* 0x0000056000017945 */ /* 0x000fe20003800200 */
[----:B------:R-:W-:-:S03]  /*1eb0*/  SHF.L.U32 R6, R3, 0x1, RZ ;  /* 0x0000000103067819 */ /* 0x000fc600000006ff */
[----:B------:R-:W-:Y:S01]  /*1ec0*/  BSSY.RELIABLE B2, `(.L_x_11) ;  /* 0x0000032000027945 */ /* 0x000fe20003800100 */
[----:B------:R-:W-:Y:S02]  /*1ed0*/  LEA.HI R5, R5, 0xffffffff, RZ, 0x8 ;  /* 0xffffffff05057811 */ /* 0x000fe400078f40ff */
[----:B------:R-:W-:Y:S02]  /*1ee0*/  LEA.HI R6, R6, 0xffffffff, RZ, 0x8 ;  /* 0xffffffff06067811 */ /* 0x000fe400078f40ff */
[----:B------:R-:W-:Y:S02]  /*1ef0*/  ISETP.GT.U32.AND P0, PT, R5, 0xfd, PT ;  /* 0x000000fd0500780c */ /* 0x000fe40003f04070 */
[----:B------:R-:W-:Y:S02]  /*1f00*/  MOV R0, R22 ;  /* 0x0000001600007202 */ /* 0x000fe40000000f00 */
[----:B------:R-:W-:-:S13]  /*1f10*/  ISETP.GT.U32.OR P0, PT, R6, 0xfd, P0 ;  /* 0x000000fd0600780c */ /* 0x000fda0000704470 */
[----:B------:R-:W-:Y:S05]  /*1f20*/  @!P0 BRA `(.L_x_12) ;  /* 0x0000000000a88947 */ /* 0x000fea0003800000 */
[----:B------:R-:W-:Y:S02]  /*1f30*/  FSETP.GTU.FTZ.AND P0, PT, |R22|, +INF , PT ;  /* 0x7f8000001600780b */ /* 0x000fe40003f1c200 */
[----:B------:R-:W-:-:S04]  /*1f40*/  FSETP.GTU.FTZ.AND P2, PT, |R3|, +INF , PT ;  /* 0x7f8000000300780b */ /* 0x000fc80003f5c200 */
[----:B------:R-:W-:-:S13]  /*1f50*/  PLOP3.LUT P0, PT, P0, P2, PT, 0x2, 0x20 ;  /* 0x000000000020781c */ /* 0x000fda0000704072 */
[----:B------:R-:W-:Y:S05]  /*1f60*/  @!P0 BREAK.RELIABLE B2 ;  /* 0x0000000000028942 */ /* 0x000fea0003800100 */
[----:B------:R-:W-:Y:S01]  /*1f70*/  @!P0 FADD.FTZ R7, R22, R3 ;  /* 0x0000000316078221 */ /* 0x000fe20000010000 */
[----:B------:R-:W-:Y:S06]  /*1f80*/  @!P0 BRA `(.L_x_13) ;  /* 0x00000004001c8947 */ /* 0x000fec0003800000 */
[----:B------:R-:W-:Y:S02]  /*1f90*/  SHF.L.U32 R7, R22, 0x1, RZ ;  /* 0x0000000116077819 */ /* 0x000fe400000006ff */
[----:B------:R-:W-:Y:S02]  /*1fa0*/  SHF.L.U32 R8, R3, 0x1, RZ ;  /* 0x0000000103087819 */ /* 0x000fe400000006ff */
[----:B------:R-:W-:Y:S02]  /*1fb0*/  ISETP.NE.U32.AND P0, PT, R7, RZ, PT ;  /* 0x000000ff0700720c */ /* 0x000fe40003f05070 */
[----:B------:R-:W-:Y:S02]  /*1fc0*/  ISETP.NE.U32.AND P2, PT, R8, RZ, PT ;  /* 0x000000ff0800720c */ /* 0x000fe40003f45070 */
[----:B------:R-:W-:Y:S02]  /*1fd0*/  SEL R9, RZ, 0x1, P0 ;  /* 0x00000001ff097807 */ /* 0x000fe40000000000 */
[----:B------:R-:W-:-:S04]  /*1fe0*/  SEL R8, RZ, 0x1, P2 ;  /* 0x00000001ff087807 */ /* 0x000fc80001000000 */
[----:B------:R-:W-:-:S13]  /*1ff0*/  LOP3.LUT P0, RZ, R9, R8, RZ, 0xc0, !PT ;  /* 0x0000000809ff7212 */ /* 0x000fda000780c0ff */
[----:B------:R-:W-:Y:S05]  /*2000*/  @P0 BREAK.RELIABLE B2 ;  /* 0x0000000000020942 */ /* 0x000fea0003800100 */
[----:B------:R-:W-:Y:S05]  /*2010*/  @P0 BRA `(.L_x_14) ;  /* 0x0000000000140947 */ /* 0x000fea0003800000 */
[----:B------:R-:W-:Y:S02]  /*2020*/  FSETP.NEU.FTZ.AND P0, PT, |R22|, +INF , PT ;  /* 0x7f8000001600780b */ /* 0x000fe40003f1d200 */
[----:B------:R-:W-:-:S04]  /*2030*/  FSETP.NEU.FTZ.AND P2, PT, |R3|, +INF , PT ;  /* 0x7f8000000300780b */ /* 0x000fc80003f5d200 */
[----:B------:R-:W-:-:S13]  /*2040*/  PLOP3.LUT P3, PT, P0, P2, PT, 0xf8, 0x8f ;  /* 0x00000000008f781c */ /* 0x000fda0000765f70 */
[----:B------:R-:W-:Y:S05]  /*2050*/  @!P3 BREAK.RELIABLE B2 ;  /* 0x000000000002b942 */ /* 0x000fea0003800100 */
[----:B------:R-:W-:Y:S05]  /*2060*/  @P3 BRA `(.L_x_15) ;  /* 0x0000000000083947 */ /* 0x000fea0003800000 */
.L_x_14:
[----:B------:R-:W0:Y:S01]  /*2070*/  MUFU.RSQ R7, -QNAN ;  /* 0xffc0000000077908 */ /* 0x000e220000001400 */
[----:B------:R-:W-:Y:S05]  /*2080*/  BRA `(.L_x_13) ;  /* 0x0000000000dc7947 */ /* 0x000fea0003800000 */
.L_x_15:
[----:B------:R-:W-:-:S04]  /*2090*/  SEL R7, RZ, 0x1, P2 ;  /* 0x00000001ff077807 */ /* 0x000fc80001000000 */
[----:B------:R-:W-:-:S13]  /*20a0*/  LOP3.LUT P2, RZ, R7, R9, RZ, 0xfc, !PT ;  /* 0x0000000907ff7212 */ /* 0x000fda000784fcff */
[----:B------:R-:W-:Y:S05]  /*20b0*/  @P2 BREAK.RELIABLE B2 ;  /* 0x0000000000022942 */ /* 0x000fea0003800100 */
[----:B------:R-:W-:Y:S01]  /*20c0*/  @P2 LOP3.LUT R7, R3, 0x80000000, R22, 0x48, !PT ;  /* 0x8000000003072812 */ /* 0x000fe200078e4816 */
[----:B------:R-:W-:Y:S06]  /*20d0*/  @P2 BRA `(.L_x_13) ;  /* 0x0000000000c82947 */ /* 0x000fec0003800000 */
[----:B------:R-:W-:-:S04]  /*20e0*/  SEL R7, RZ, 0x1, P0 ;  /* 0x00000001ff077807 */ /* 0x000fc80000000000 */
[----:B------:R-:W-:-:S13]  /*20f0*/  LOP3.LUT P0, RZ, R7, R8, RZ, 0xfc, !PT ;  /* 0x0000000807ff7212 */ /* 0x000fda000780fcff */
[----:B------:R-:W-:Y:S01]  /*2100*/  @P0 LOP3.LUT R7, R3, 0x80000000, R22, 0x48, !PT ;  /* 0x8000000003070812 */ /* 0x000fe200078e4816 */
[----:B------:R-:W-:Y:S05]  /*2110*/  @P0 BREAK.RELIABLE B2 ;  /* 0x0000000000020942 */ /* 0x000fea0003800100 */
[----:B------:R-:W-:Y:S01]  /*2120*/  @P0 LOP3.LUT R7, R7, 0x7f800000, RZ, 0xfc, !PT ;  /* 0x7f80000007070812 */ /* 0x000fe200078efcff */
[----:B------:R-:W-:Y:S06]  /*2130*/  @P0 BRA `(.L_x_13) ;  /* 0x0000000000b00947 */ /* 0x000fec0003800000 */
[----:B------:R-:W-:Y:S02]  /*2140*/  ISETP.GE.AND P2, PT, R6, RZ, PT ;  /* 0x000000ff0600720c */ /* 0x000fe40003f46270 */
[----:B------:R-:W-:-:S13]  /*2150*/  ISETP.GE.AND P0, PT, R5, RZ, PT ;  /* 0x000000ff0500720c */ /* 0x000fda0003f06270 */
[----:B------:R-:W-:Y:S01]  /*2160*/  @!P0 MOV R7, 0xffffffc0 ;  /* 0xffffffc000078802 */ /* 0x000fe20000000f00 */
[----:B------:R-:W-:Y:S01]  /*2170*/  @!P0 FFMA R0, R22, 1.84467440737095516160e+19, RZ ;  /* 0x5f80000016008823 */ /* 0x000fe200000000ff */
[----:B------:R-:W-:Y:S01]  /*2180*/  @P0 MOV R7, RZ ;  /* 0x000000ff00070202 */ /* 0x000fe20000000f00 */
[----:B------:R-:W-:Y:S06]  /*2190*/  @P2 BRA `(.L_x_16) ;  /* 0x0000000000102947 */ /* 0x000fec0003800000 */
[----:B------:R-:W-:Y:S01]  /*21a0*/  FFMA R3, R3, 1.84467440737095516160e+19, RZ ;  /* 0x5f80000003037823 */ /* 0x000fe200000000ff */
[----:B------:R-:W-:Y:S01]  /*21b0*/  IADD3 R7, PT, PT, R7, 0x40, RZ ;  /* 0x0000004007077810 */ /* 0x000fe20007ffe0ff */
[----:B------:R-:W-:Y:S06]  /*21c0*/  BRA `(.L_x_16) ;  /* 0x0000000000047947 */ /* 0x000fec0003800000 */
.L_x_12:
[----:B------:R-:W-:-:S07]  /*21d0*/  IMAD.MOV.U32 R7, RZ, RZ, RZ ;  /* 0x000000ffff077224 */ /* 0x000fce00078e00ff */
.L_x_16:
[----:B------:R-:W-:Y:S05]  /*21e0*/  BSYNC.RELIABLE B2 ;  /* 0x0000000000027941 */ /* 0x000fea0003800100 */
.L_x_11:
[----:B------:R-:W-:-:S05]  /*21f0*/  IADD3 R8, PT, PT, R6, -0x7e, RZ ;  /* 0xffffff8206087810 */ /* 0x000fca0007ffe0ff */
[----:B------:R-:W-:Y:S01]  /*2200*/  IMAD R8, R8, -0x800000, R3 ;  /* 0xff80000008087824 */ /* 0x000fe200078e0203 */
[----:B------:R-:W-:-:S03]  /*2210*/  IADD3 R3, PT, PT, R5, -0x7e, RZ ;  /* 0xffffff8205037810 */ /* 0x000fc60007ffe0ff */
[----:B------:R-:W0:Y:S02]  /*2220*/  MUFU.RCP R9, R8 ;  /* 0x0000000800097308 */ /* 0x000e240000001000 */
[----:B------:R-:W-:Y:S02]  /*2230*/  IMAD R0, R3, -0x800000, R0 ;  /* 0xff80000003007824 */ /* 0x000fe400078e0200 */
[----:B------:R-:W-:Y:S02]  /*2240*/  FADD.FTZ R3, -R8, -RZ ;  /* 0x800000ff08037221 */ /* 0x000fe40000010100 */
[----:B0-----:R-:W-:-:S04]  /*2250*/  FFMA R10, R0, R9, RZ ;  /* 0x00000009000a7223 */ /* 0x001fc800000000ff */
[----:B------:R-:W-:-:S04]  /*2260*/  FFMA R11, R3, R10, R0 ;  /* 0x0000000a030b7223 */ /* 0x000fc80000000000 */
[----:B------:R-:W-:-:S04]  /*2270*/  FFMA R11, R9, R11, R10 ;  /* 0x0000000b090b7223 */ /* 0x000fc8000000000a */
[----:B------:R-:W-:-:S04]  /*2280*/  FFMA R0, R3, R11, R0 ;  /* 0x0000000b03007223 */ /* 0x000fc80000000000 */
[----:B------:R-:W-:-:S05]  /*2290*/  FFMA.RZ R10, R9, R0, R11 ;  /* 0x00000000090a7223 */ /* 0x000fca000000c00b */
[----:B------:R-:W-:-:S04]  /*22a0*/  SHF.L.U32 R0, R10, 0x1, RZ ;  /* 0x000000010a007819 */ /* 0x000fc800000006ff */
[----:B------:R-:W-:-:S04]  /*22b0*/  SHF.R.U32.HI R0, RZ, 0x18, R0 ;  /* 0x00000018ff007819 */ /* 0x000fc80000011600 */
[----:B------:R-:W-:-:S04]  /*22c0*/  IADD3 R6, PT, PT, R0, R5, -R6 ;  /* 0x0000000500067210 */ /* 0x000fc80007ffe806 */
[----:B------:R-:W-:-:S04]  /*22d0*/  IADD3 R3, PT, PT, R6, R7, RZ ;  /* 0x0000000706037210 */ /* 0x000fc80007ffe0ff */
[----:B------:R-:W-:-:S04]  /*22e0*/  IADD3 R5, PT, PT, R3, -0x1, RZ ;  /* 0xffffffff03057810 */ /* 0x000fc80007ffe0ff */
[----:B------:R-:W-:-:S13]  /*22f0*/  ISETP.GT.U32.AND P0, PT, R5, 0xfd, PT ;  /* 0x000000fd0500780c */ /* 0x000fda0003f04070 */
[----:B------:R-:W-:-:S04]  /*2300*/  @!P0 IADD3 R7, PT, PT, -R0, R3, RZ ;  /* 0x0000000300078210 */ /* 0x000fc80007ffe1ff */
[----:B------:R-:W-:Y:S01]  /*2310*/  @!P0 LEA R7, R7, R10, 0x17 ;  /* 0x0000000a07078211 */ /* 0x000fe200078eb8ff */
[----:B------:R-:W-:Y:S06]  /*2320*/  @!P0 BRA `(.L_x_13) ;  /* 0x0000000000348947 */ /* 0x000fec0003800000 */
[----:B------:R-:W-:Y:S02]  /*2330*/  ISETP.GT.AND P0, PT, R3, 0xfe, PT ;  /* 0x000000fe0300780c */ /* 0x000fe40003f04270 */
[----:B------:R-:W-:-:S11]  /*2340*/  MOV R7, R10 ;  /* 0x0000000a00077202 */ /* 0x000fd60000000f00 */
[----:B------:R-:W-:Y:S01]  /*2350*/  @P0 MOV R7, 0x7f7fffff ;  /* 0x7f7fffff00070802 */ /* 0x000fe20000000f00 */
[----:B------:R-:W-:Y:S06]  /*2360*/  @P0 BRA `(.L_x_17) ;  /* 0x0000000000200947 */ /* 0x000fec0003800000 */
[----:B------:R-:W-:-:S13]  /*2370*/  ISETP.GT.AND P0, PT, R3, RZ, PT ;  /* 0x000000ff0300720c */ /* 0x000fda0003f04270 */
[----:B------:R-:W-:Y:S05]  /*2380*/  @P0 BRA `(.L_x_17) ;  /* 0x0000000000180947 */ /* 0x000fea0003800000 */
[----:B------:R-:W-:-:S13]  /*2390*/  ISETP.GE.AND P0, PT, R3, -0x18, PT ;  /* 0xffffffe80300780c */ /* 0x000fda0003f06270 */
[----:B------:R-:W-:Y:S02]  /*23a0*/  @P0 LOP3.LUT R0, R10, 0x7fffff, RZ, 0xc0, !PT ;  /* 0x007fffff0a000812 */ /* 0x000fe400078ec0ff */
[----:B------:R-:W-:Y:S02]  /*23b0*/  @P0 IADD3 R3, PT, PT, -R3, 0x1, RZ ;  /* 0x0000000103030810 */ /* 0x000fe40007ffe1ff */
[----:B------:R-:W-:Y:S02]  /*23c0*/  @P0 LOP3.LUT R0, R0, 0x800000, RZ, 0xfc, !PT ;  /* 0x0080000000000812 */ /* 0x000fe400078efcff */
[----:B------:R-:W-:Y:S02]  /*23d0*/  @!P0 MOV R7, RZ ;  /* 0x000000ff00078202 */ /* 0x000fe40000000f00 */
[----:B------:R-:W-:-:S07]  /*23e0*/  @P0 SHF.R.U32.HI R7, RZ, R3, R0 ;  /* 0x00000003ff070219 */ /* 0x000fce0000011600 */
.L_x_17:
[----:B------:R-:W-:-:S07]  /*23f0*/  LOP3.LUT R7, R7, 0x80000000, R10, 0xf8, !PT ;  /* 0x8000000007077812 */ /* 0x000fce00078ef80a */
.L_x_13:
[----:B------:R-:W-:Y:S05]  /*2400*/  BSYNC.RECONVERGENT B1 ;  /* 0x0000000000017941 */ /* 0x000fea0003800200 */
.L_x_10:
[----:B------:R-:W-:Y:S01]  /*2410*/  HFMA2 R5, -RZ, RZ, 0, 0 ;  /* 0x00000000ff057431 */ /* 0x000fe200000001ff */
[----:B0-----:R-:W-:-:S03]  /*2420*/  MOV R3, R7 ;  /* 0x0000000700037202 */ /* 0x001fc60000000f00 */
[----:B------:R-:W-:Y:S05]  /*2430*/  RET.REL.NODEC R4 `(_Z6krnl_8PfS_S_S_fiiiif) ;  /* 0xffffffd804f07950 */ /* 0x000fea0003c3ffff */
.L_x_18:
[----:B------:R-:W-:-:S00]  /*2440*/  BRA `(.L_x_18) ;  /* 0xfffffffc00fc7947 */ /* 0x000fc0000383ffff */
[----:B------:R-:W-:-:S00]  /*2450*/  NOP ;  /* 0x0000000000007918 */ /* 0x000fc00000000000 */
        /* <DEDUP_REMOVED lines=10> */
.L_x_32:


//--------------------- .text._Z6krnl_7PfS_S_S_S_S_S_S_fiiiiif --------------------------
	.section	.text._Z6krnl_7PfS_S_S_S_S_S_S_fiiiiif,"ax",@progbits
	.align	128
.text._Z6krnl_7PfS_S_S_S_S_S_S_fiiiiif:
        .type           _Z6krnl_7PfS_S_S_S_S_S_S_fiiiiif,@function
        .size           _Z6krnl_7PfS_S_S_S_S_S_S_fiiiiif,(.L_x_34 - _Z6krnl_7PfS_S_S_S_S_S_S_fiiiiif)
        .other          _Z6krnl_7PfS_S_S_S_S_S_S_fiiiiif,@"STO_CUDA_ENTRY STV_DEFAULT"
_Z6krnl_7PfS_S_S_S_S_S_S_fiiiiif:
[----:B------:R-:W-:Y:S08]  /*0000*/  LDC R1, c[0x0][0x37c] ;  /* 0x0000df00ff017b82 */ /* 0x000ff00000000800 */
[----:B------:R-:W0:Y:S01]  /*0010*/  S2UR UR5, SR_CTAID.Y ;  /* 0x00000000000579c3 */ /* 0x000e220000002600 */
[----:B------:R-:W1:Y:S01]  /*0020*/  LDCU UR4, c[0x0][0x3d8] ;  /* 0x00007b00ff0477ac */ /* 0x000e620008000800 */
[----:B------:R-:W2:Y:S01]  /*0030*/  S2R R3, SR_TID.Y ;  /* 0x0000000000037919 */ /* 0x000ea20000002200 */
[----:B------:R-:W3:Y:S01]  /*0040*/  LDCU UR7, c[0x0][0x3c4] ;  /* 0x00007880ff0777ac */ /* 0x000ee20008000800 */
[----:B------:R-:W4:Y:S04]  /*0050*/  S2R R5, SR_TID.X ;  /* 0x0000000000057919 */ /* 0x000f280000002100 */
[----:B------:R-:W5:Y:S01]  /*0060*/  LDC R7, c[0x0][0x3d4] ;  /* 0x0000f500ff077b82 */ /* 0x000f620000000800 */
[----:B------:R-:W3:Y:S01]  /*0070*/  LDCU.64 UR8, c[0x0][0x3c8] ;  /* 0x00007900ff0877ac */ /* 0x000ee20008000a00 */
[----:B------:R-:W3:Y:S06]  /*0080*/  S2R R6, SR_TID.Z ;  /* 0x0000000000067919 */ /* 0x000eec0000002300 */
[----:B------:R-:W4:Y:S01]  /*0090*/  LDC R4, c[0x0][0x360] ;  /* 0x0000d800ff047b82 */ /* 0x000f220000000800 */
[----:B------:R-:W2:Y:S01]  /*00a0*/  LDCU UR6, c[0x0][0x364] ;  /* 0x00006c80ff0677ac */ /* 0x000ea20008000800 */
[----:B0-----:R-:W-:-:S05]  /*00b0*/  I2FP.F32.U32 R0, UR5 ;  /* 0x0000000500007c45 */ /* 0x001fca0008201000 */
[----:B-1----:R-:W-:Y:S01]  /*00c0*/  FMUL R0, R0, UR4 ;  /* 0x0000000400007c20 */ /* 0x002fe20008400000 */
[----:B------:R-:W0:Y:S05]  /*00d0*/  S2UR UR4, SR_CTAID.X ;  /* 0x00000000000479c3 */ /* 0x000e2a0000002500 */
[----:B------:R-:W1:Y:S02]  /*00e0*/  F2I.U32.FLOOR.NTZ R0, R0 ;  /* 0x0000000000007305 */ /* 0x000e640000207000 */
[C---:B-1----:R-:W-:Y:S02]  /*00f0*/  IADD3 R2, PT, PT, -R0.reuse, RZ, RZ ;  /* 0x000000ff00027210 */ /* 0x042fe40007ffe1ff */
[----:B------:R-:W-:Y:S01]  /*0100*/  SHF.L.U32 R0, R0, 0x8, RZ ;  /* 0x0000000800007819 */ /* 0x000fe200000006ff */
[----:B0-----:R-:W-:-:S02]  /*0110*/  USHF.L.U32 UR4, UR4, 0x8, URZ ;  /* 0x0000000804047899 */ /* 0x001fc400080006ff */
[----:B-----5:R-:W-:Y:S01]  /*0120*/  IMAD R2, R2, R7, UR5 ;  /* 0x0000000502027e24 */ /* 0x020fe2000f8e0207 */
[----:B------:R-:W0:Y:S04]  /*0130*/  LDCU UR5, c[0x0][0x368] ;  /* 0x00006d00ff0577ac */ /* 0x000e280008000800 */
[----:B------:R-:W-:Y:S01]  /*0140*/  SHF.L.U32 R2, R2, 0x8, RZ ;  /* 0x0000000802027819 */ /* 0x000fe200000006ff */
[----:B------:R-:W-:-:S03]  /*0150*/  USHF.R.S32.HI UR4, URZ, 0x8, UR4 ;  /* 0x00000008ff047899 */ /* 0x000fc60008011404 */
[----:B------:R-:W-:-:S05]  /*0160*/  SHF.R.S32.HI R2, RZ, 0x8, R2 ;  /* 0x00000008ff027819 */ /* 0x000fca0000011402 */
[----:B--2---:R-:W-:Y:S01]  /*0170*/  IMAD R2, R2, UR6, R3 ;  /* 0x0000000602027c24 */ /* 0x004fe2000f8e0203 */
[----:B------:R-:W-:Y:S01]  /*0180*/  SHF.R.S32.HI R3, RZ, 0x8, R0 ;  /* 0x00000008ff037819 */ /* 0x000fe20000011400 */
[----:B----4-:R-:W-:-:S03]  /*0190*/  IMAD R0, R4, UR4, R5 ;  /* 0x0000000404007c24 */ /* 0x010fc6000f8e0205 */
[----:B---3--:R-:W-:Y:S01]  /*01a0*/  ISETP.GE.AND P0, PT, R2, UR7, PT ;  /* 0x0000000702007c0c */ /* 0x008fe2000bf06270 */
[----:B0-----:R-:W-:-:S03]  /*01b0*/  IMAD R3, R3, UR5, R6 ;  /* 0x0000000503037c24 */ /* 0x001fc6000f8e0206 */
[----:B------:R-:W-:-:S04]  /*01c0*/  ISETP.GE.OR P0, PT, R0, UR8, P0 ;  /* 0x0000000800007c0c */ /* 0x000fc80008706670 */
[----:B------:R-:W-:-:S13]  /*01d0*/  ISETP.GE.OR P0, PT, R3, UR9, P0 ;  /* 0x0000000903007c0c */ /* 0x000fda0008706670 */
[----:B------:R-:W-:Y:S05]  /*01e0*/  @P0 EXIT ;  /* 0x000000000000094d */ /* 0x000fea0003800000 */
[----:B------:R-:W0:Y:S01]  /*01f0*/  LDCU UR5, c[0x0][0x3d0] ;  /* 0x00007a00ff0577ac */ /* 0x000e220008000800 */
[----:B------:R-:W-:Y:S01]  /*0200*/  SHF.L.U32 R2, R2, 0x8, RZ ;  /* 0x0000000802027819 */ /* 0x000fe200000006ff */
[----:B------:R-:W1:Y:S01]  /*0210*/  LDC.64 R6, c[0x0][0x380] ;  /* 0x0000e000ff067b82 */ /* 0x000e620000000a00 */
[----:B------:R-:W-:Y:S01]  /*0220*/  SHF.L.U32 R3, R3, 0x8, RZ ;  /* 0x0000000803037819 */ /* 0x000fe200000006ff */
[----:B------:R-:W-:Y:S01]  /*0230*/  USHF.L.U32 UR4, UR8, 0x8, URZ ;  /* 0x0000000808047899 */ /* 0x000fe200080006ff */
[----:B------:R-:W-:Y:S01]  /*0240*/  SHF.R.S32.HI R5, RZ, 0x8, R2 ;  /* 0x00000008ff057819 */ /* 0x000fe20000011402 */
[----:B------:R-:W2:Y:S02]  /*0250*/  LDCU.64 UR6, c[0x0][0x358] ;  /* 0x00006b00ff0677ac */ /* 0x000ea40008000a00 */
[----:B------:R-:W-:Y:S02]  /*0260*/  USHF.R.S32.HI UR4, URZ, 0x8, UR4 ;  /* 0x00000008ff047899 */ /* 0x000fe40008011404 */
[----:B------:R-:W3:Y:S04]  /*0270*/  LDC.64 R10, c[0x0][0x388] ;  /* 0x0000e200ff0a7b82 */ /* 0x000ee80000000a00 */
[----:B------:R-:W-:Y:S01]  /*0280*/  IMAD R17, R5, UR4, R0 ;  /* 0x0000000405117c24 */ /* 0x000fe2000f8e0200 */
[----:B------:R-:W-:Y:S01]  /*0290*/  SHF.R.S32.HI R0, RZ, 0x8, R3 ;  /* 0x00000008ff007819 */ /* 0x000fe20000011403 */
[----:B0-----:R-:W-:-:S02]  /*02a0*/  USHF.L.U32 UR5, UR5, 0x8, URZ ;  /* 0x0000000805057899 */ /* 0x001fc400080006ff */
[----:B------:R-:W0:Y:S02]  /*02b0*/  LDC.64 R12, c[0x0][0x398] ;  /* 0x0000e600ff0c7b82 */ /* 0x000e240000000a00 */
[----:B------:R-:W-:-:S06]  /*02c0*/  USHF.R.S32.HI UR5, URZ, 0x8, UR5 ;  /* 0x00000008ff057899 */ /* 0x000fcc0008011405 */
[----:B------:R-:W4:Y:S01]  /*02d0*/  LDC.64 R14, c[0x0][0x3a8] ;  /* 0x0000ea00ff0e7b82 */ /* 0x000f220000000a00 */
[----:B------:R-:W-:-:S04]  /*02e0*/  IMAD R0, R0, UR5, R17 ;  /* 0x0000000500007c24 */ /* 0x000fc8000f8e0211 */
[C---:B-1----:R-:W-:Y:S01]  /*02f0*/  IMAD.WIDE R8, R0.reuse, 0x4, R6 ;  /* 0x0000000400087825 */ /* 0x042fe200078e0206 */
[C---:B------:R-:W-:Y:S02]  /*0300*/  IADD3 R3, PT, PT, R0.reuse, UR8, RZ ;  /* 0x0000000800037c10 */ /* 0x040fe4000fffe0ff */
[----:B------:R-:W1:Y:S01]  /*0310*/  LDC.64 R4, c[0x0][0x390] ;  /* 0x0000e400ff047b82 */ /* 0x000e620000000a00 */
[----:B---3--:R-:W-:Y:S02]  /*0320*/  IMAD.WIDE R10, R0, 0x4, R10 ;  /* 0x00000004000a7825 */ /* 0x008fe400078e020a */
[----:B--2---:R-:W2:Y:S02]  /*0330*/  LDG.E R9, desc[UR6][R8.64] ;  /* 0x0000000608097981 */ /* 0x004ea4000c1e1900 */
[----:B------:R-:W-:Y:S02]  /*0340*/  IMAD.WIDE R6, R3, 0x4, R6 ;  /* 0x0000000403067825 */ /* 0x000fe400078e0206 */
[----:B------:R-:W3:Y:S01]  /*0350*/  LDG.E R19, desc[UR6][R10.64+0x4] ;  /* 0x000004060a137981 */ /* 0x000ee2000c1e1900 */
[----:B------:R-:W5:Y:S03]  /*0360*/  LDC.64 R2, c[0x0][0x3b0] ;  /* 0x0000ec00ff027b82 */ /* 0x000f660000000a00 */
[----:B------:R-:W2:Y:S04]  /*0370*/  LDG.E R6, desc[UR6][R6.64] ;  /* 0x0000000606067981 */ /* 0x000ea8000c1e1900 */
[----:B------:R-:W3:Y:S01]  /*0380*/  LDG.E R21, desc[UR6][R10.64] ;  /* 0x000000060a157981 */ /* 0x000ee2000c1e1900 */
[----:B0-----:R-:W-:-:S04]  /*0390*/  IMAD.WIDE R12, R17, 0x4, R12 ;  /* 0x00000004110c7825 */ /* 0x001fc800078e020c */
[C---:B----4-:R-:W-:Y:S02]  /*03a0*/  IMAD.WIDE R14, R0.reuse, 0x4, R14 ;  /* 0x00000004000e7825 */ /* 0x050fe400078e020e */
[----:B------:R-:W4:Y:S04]  /*03b0*/  LDG.E R12, desc[UR6][R12.64] ;  /* 0x000000060c0c7981 */ /* 0x000f28000c1e1900 */
[----:B------:R-:W4:Y:S01]  /*03c0*/  LDG.E R15, desc[UR6][R14.64] ;  /* 0x000000060e0f7981 */ /* 0x000f22000c1e1900 */
[----:B-1----:R-:W-:-:S04]  /*03d0*/  IMAD.WIDE R4, R0, 0x4, R4 ;  /* 0x0000000400047825 */ /* 0x002fc800078e0204 */
[----:B-----5:R-:W-:-:S04]  /*03e0*/  IMAD.WIDE R2, R0, 0x4, R2 ;  /* 0x0000000400027825 */ /* 0x020fc800078e0202 */
[----:B--2---:R-:W-:Y:S02]  /*03f0*/  FADD.RZ R16, R6, -R9 ;  /* 0x8000000906107221 */ /* 0x004fe4000000c000 */
[----:B------:R-:W0:Y:S02]  /*0400*/  LDC.64 R6, c[0x0][0x3a0] ;  /* 0x0000e800ff067b82 */ /* 0x000e240000000a00 */
[----:B---3--:R-:W-:-:S04]  /*0410*/  FADD.RZ R16, R16, R19 ;  /* 0x0000001310107221 */ /* 0x008fc8000000c000 */
[----:B------:R-:W-:Y:S02]  /*0420*/  FADD.RZ R21, R16, -R21 ;  /* 0x8000001510157221 */ /* 0x000fe4000000c000 */
[----:B------:R-:W1:Y:S03]  /*0430*/  LDC.64 R8, c[0x0][0x3b8] ;  /* 0x0000ee00ff087b82 */ /* 0x000e660000000a00 */
[----:B------:R-:W-:Y:S04]  /*0440*/  STG.E desc[UR6][R4.64], R21 ;  /* 0x0000001504007986 */ /* 0x000fe8000c101906 */
[----:B------:R-:W2:Y:S01]  /*0450*/  LDG.E R3, desc[UR6][R2.64] ;  /* 0x0000000602037981 */ /* 0x000ea2000c1e1900 */
[----:B----4-:R-:W-:-:S04]  /*0460*/  FADD.RZ R10, R12, R15 ;  /* 0x0000000f0c0a7221 */ /* 0x010fc8000000c000 */
[----:B------:R-:W-:Y:S01]  /*0470*/  FADD.RZ R10, -R21, R10 ;  /* 0x0000000a150a7221 */ /* 0x000fe2000000c100 */
[----:B0-----:R-:W-:-:S04]  /*0480*/  IMAD.WIDE R6, R0, 0x4, R6 ;  /* 0x0000000400067825 */ /* 0x001fc800078e0206 */
[----:B-1----:R-:W-:Y:S01]  /*0490*/  IMAD.WIDE R8, R0, 0x4, R8 ;  /* 0x0000000400087825 */ /* 0x002fe200078e0208 */
[----:B--2---:R-:W-:-:S04]  /*04a0*/  FSETP.GTU.AND P0, PT, R10, R3, PT ;  /* 0x000000030a00720b */ /* 0x004fc80003f0c000 */
[----:B------:R-:W-:-:S05]  /*04b0*/  FSEL R10, R10, R3, !P0 ;  /* 0x000000030a0a7208 */ /* 0x000fca0004000000 */
[----:B------:R-:W-:Y:S01]  /*04c0*/  FADD R11, R21, R10 ;  /* 0x0000000a150b7221 */ /* 0x000fe20000000000 */
[----:B------:R-:W-:Y:S04]  /*04d0*/  STG.E desc[UR6][R6.64], R10 ;  /* 0x0000000a06007986 */ /* 0x000fe8000c101906 */
[----:B------:R-:W-:Y:S01]  /*04e0*/  STG.E desc[UR6][R8.64], R11 ;  /* 0x0000000b08007986 */ /* 0x000fe2000c101906 */
[----:B------:R-:W-:Y:S05]  /*04f0*/  EXIT ;  /* 0x000000000000794d */ /* 0x000fea0003800000 */
.L_x_19:
        /* <DEDUP_REMOVED lines=16> */
.L_x_34:


//--------------------- .text._Z6krnl_6PfS_iiiiif --------------------------
	.section	.text._Z6krnl_6PfS_iiiiif,"ax",@progbits
	.align	128
.text._Z6krnl_6PfS_iiiiif:
        .type           _Z6krnl_6PfS_iiiiif,@function
        .size           _Z6krnl_6PfS_iiiiif,(.L_x_35 - _Z6krnl_6PfS_iiiiif)
        .other          _Z6krnl_6PfS_iiiiif,@"STO_CUDA_ENTRY STV_DEFAULT"
_Z6krnl_6PfS_iiiiif:
[----:B------:R-:W-:Y:S08]  /*0000*/  LDC R1, c[0x0][0x37c] ;  /* 0x0000df00ff017b82 */ /* 0x000ff00000000800 */
[----:B------:R-:W0:Y:S01]  /*0010*/  S2UR UR5, SR_CTAID.Y ;  /* 0x00000000000579c3 */ /* 0x000e220000002600 */
[----:B------:R-:W1:Y:S01]  /*0020*/  S2R R5, SR_TID.Y ;  /* 0x0000000000057919 */ /* 0x000e620000002200 */
[----:B------:R-:W2:Y:S01]  /*0030*/  LDCU.64 UR8, c[0x0][0x390] ;  /* 0x00007200ff0877ac */ /* 0x000ea20008000a00 */
[----:B------:R-:W3:Y:S01]  /*0040*/  S2R R6, SR_TID.X ;  /* 0x0000000000067919 */ /* 0x000ee20000002100 */
[----:B------:R-:W4:Y:S04]  /*0050*/  LDCU UR10, c[0x0][0x398] ;  /* 0x00007300ff0a77ac */ /* 0x000f280008000800 */
[----:B------:R-:W5:Y:S01]  /*0060*/  LDC.64 R2, c[0x0][0x3a0] ;  /* 0x0000e800ff027b82 */ /* 0x000f620000000a00 */
[----:B------:R-:W4:Y:S07]  /*0070*/  S2R R7, SR_TID.Z ;  /* 0x0000000000077919 */ /* 0x000f2e0000002300 */
[----:B------:R-:W2:Y:S01]  /*0080*/  S2UR UR4, SR_CTAID.X ;  /* 0x00000000000479c3 */ /* 0x000ea20000002500 */
[----:B0-----:R-:W-:-:S05]  /*0090*/  I2FP.F32.U32 R0, UR5 ;  /* 0x0000000500007c45 */ /* 0x001fca0008201000 */
[----:B-----5:R-:W-:Y:S02]  /*00a0*/  FMUL R0, R0, R3 ;  /* 0x0000000300007220 */ /* 0x020fe40000400000 */
[----:B------:R-:W3:Y:S01]  /*00b0*/  LDC R3, c[0x0][0x360] ;  /* 0x0000d800ff037b82 */ /* 0x000ee20000000800 */
[----:B------:R-:W1:Y:S03]  /*00c0*/  LDCU UR6, c[0x0][0x364] ;  /* 0x00006c80ff0677ac */ /* 0x000e660008000800 */
[----:B------:R-:W0:Y:S01]  /*00d0*/  F2I.U32.FLOOR.NTZ R0, R0 ;  /* 0x0000000000007305 */ /* 0x000e220000207000 */
[----:B------:R-:W4:Y:S01]  /*00e0*/  LDCU UR7, c[0x0][0x368] ;  /* 0x00006d00ff0777ac */ /* 0x000f220008000800 */
[----:B--2---:R-:W-:-:S04]  /*00f0*/  USHF.L.U32 UR4, UR4, 0x8, URZ ;  /* 0x0000000804047899 */ /* 0x004fc800080006ff */
[----:B------:R-:W-:Y:S01]  /*0100*/  USHF.R.S32.HI UR4, URZ, 0x8, UR4 ;  /* 0x00000008ff047899 */ /* 0x000fe20008011404 */
[C---:B0-----:R-:W-:Y:S02]  /*0110*/  IADD3 R9, PT, PT, -R0.reuse, RZ, RZ ;  /* 0x000000ff00097210 */ /* 0x041fe40007ffe1ff */
[----:B------:R-:W-:-:S03]  /*0120*/  SHF.L.U32 R0, R0, 0x8, RZ ;  /* 0x0000000800007819 */ /* 0x000fc600000006ff */
[----:B------:R-:W-:Y:S01]  /*0130*/  IMAD R2, R9, R2, UR5 ;  /* 0x0000000509027e24 */ /* 0x000fe2000f8e0202 */
[----:B------:R-:W-:-:S04]  /*0140*/  UIADD3 UR5, UPT, UPT, UR9, -0x1, URZ ;  /* 0xffffffff09057890 */ /* 0x000fc8000fffe0ff */
[----:B------:R-:W-:-:S04]  /*0150*/  SHF.L.U32 R2, R2, 0x8, RZ ;  /* 0x0000000802027819 */ /* 0x000fc800000006ff */
[----:B------:R-:W-:-:S05]  /*0160*/  SHF.R.S32.HI R2, RZ, 0x8, R2 ;  /* 0x00000008ff027819 */ /* 0x000fca0000011402 */
[----:B-1----:R-:W-:Y:S01]  /*0170*/  IMAD R4, R2, UR6, R5 ;  /* 0x0000000602047c24 */ /* 0x002fe2000f8e0205 */
[----:B------:R-:W-:Y:S01]  /*0180*/  SHF.R.S32.HI R2, RZ, 0x8, R0 ;  /* 0x00000008ff027819 */ /* 0x000fe20000011400 */
[----:B---3--:R-:W-:-:S03]  /*0190*/  IMAD R0, R3, UR4, R6 ;  /* 0x0000000403007c24 */ /* 0x008fc6000f8e0206 */
[----:B------:R-:W-:Y:S01]  /*01a0*/  ISETP.GE.AND P0, PT, R4, UR8, PT ;  /* 0x0000000804007c0c */ /* 0x000fe2000bf06270 */
[----:B----4-:R-:W-:-:S03]  /*01b0*/  IMAD R5, R2, UR7, R7 ;  /* 0x0000000702057c24 */ /* 0x010fc6000f8e0207 */
[----:B------:R-:W-:-:S04]  /*01c0*/  ISETP.GE.OR P0, PT, R0, UR5, P0 ;  /* 0x0000000500007c0c */ /* 0x000fc80008706670 */
[----:B------:R-:W-:-:S13]  /*01d0*/  ISETP.GE.OR P0, PT, R5, UR10, P0 ;  /* 0x0000000a05007c0c */ /* 0x000fda0008706670 */
[----:B------:R-:W-:Y:S05]  /*01e0*/  @P0 EXIT ;  /* 0x000000000000094d */ /* 0x000fea0003800000 */
[----:B------:R-:W0:Y:S01]  /*01f0*/  LDCU UR5, c[0x0][0x39c] ;  /* 0x00007380ff0577ac */ /* 0x000e220008000800 */
[----:B------:R-:W1:Y:S01]  /*0200*/  LDC.64 R2, c[0x0][0x388] ;  /* 0x0000e200ff027b82 */ /* 0x000e620000000a00 */
[----:B------:R-:W-:Y:S02]  /*0210*/  SHF.L.U32 R6, R4, 0x8, RZ ;  /* 0x0000000804067819 */ /* 0x000fe400000006ff */
[----:B------:R-:W-:Y:S01]  /*0220*/  SHF.L.U32 R7, R5, 0x8, RZ ;  /* 0x0000000805077819 */ /* 0x000fe200000006ff */
[----:B------:R-:W-:Y:S01]  /*0230*/  USHF.L.U32 UR4, UR9, 0x8, URZ ;  /* 0x0000000809047899 */ /* 0x000fe200080006ff */
[----:B------:R-:W-:Y:S01]  /*0240*/  SHF.R.S32.HI R6, RZ, 0x8, R6 ;  /* 0x00000008ff067819 */ /* 0x000fe20000011406 */
[----:B------:R-:W2:Y:S01]  /*0250*/  LDCU.64 UR6, c[0x0][0x358] ;  /* 0x00006b00ff0677ac */ /* 0x000ea20008000a00 */
[----:B------:R-:W-:Y:S01]  /*0260*/  SHF.R.S32.HI R7, RZ, 0x8, R7 ;  /* 0x00000008ff077819 */ /* 0x000fe20000011407 */
[----:B------:R-:W3:Y:S01]  /*0270*/  LDC.64 R4, c[0x0][0x380] ;  /* 0x0000e000ff047b82 */ /* 0x000ee20000000a00 */
[----:B------:R-:W-:-:S02]  /*0280*/  USHF.R.S32.HI UR4, URZ, 0x8, UR4 ;  /* 0x00000008ff047899 */ /* 0x000fc40008011404 */
[----:B0-----:R-:W-:-:S04]  /*0290*/  USHF.L.U32 UR5, UR5, 0x8, URZ ;  /* 0x0000000805057899 */ /* 0x001fc800080006ff */
[----:B------:R-:W-:-:S06]  /*02a0*/  USHF.R.S32.HI UR5, URZ, 0x8, UR5 ;  /* 0x00000008ff057899 */ /* 0x000fcc0008011405 */
[----:B------:R-:W-:-:S04]  /*02b0*/  IMAD R7, R7, UR5, R0 ;  /* 0x0000000507077c24 */ /* 0x000fc8000f8e0200 */
[----:B------:R-:W-:-:S04]  /*02c0*/  IMAD R7, R6, UR4, R7 ;  /* 0x0000000406077c24 */ /* 0x000fc8000f8e0207 */
[----:B-1----:R-:W-:-:S05]  /*02d0*/  IMAD.WIDE R2, R7, 0x4, R2 ;  /* 0x0000000407027825 */ /* 0x002fca00078e0202 */
[----:B--2---:R-:W2:Y:S01]  /*02e0*/  LDG.E R0, desc[UR6][R2.64+0x4] ;  /* 0x0000040602007981 */ /* 0x004ea2000c1e1900 */
[----:B---3--:R-:W-:-:S03]  /*02f0*/  IMAD.WIDE R4, R7, 0x4, R4 ;  /* 0x0000000407047825 */ /* 0x008fc600078e0204 */
[----:B------:R-:W2:Y:S04]  /*0300*/  LDG.E R9, desc[UR6][R2.64] ;  /* 0x0000000602097981 */ /* 0x000ea8000c1e1900 */
[----:B------:R-:W3:Y:S01]  /*0310*/  LDG.E R7, desc[UR6][R4.64+0x4] ;  /* 0x0000040604077981 */ /* 0x000ee2000c1e1900 */
[----:B--2---:R-:W-:-:S04]  /*0320*/  FADD.RZ R0, R0, R9 ;  /* 0x0000000900007221 */ /* 0x004fc8000000c000 */
[----:B------:R-:W-:-:S04]  /*0330*/  FMUL.RZ R0, R0, 0.5 ;  /* 0x3f00000000007820 */ /* 0x000fc8000040c000 */
[----:B---3--:R-:W-:-:S05]  /*0340*/  FMUL.RZ R7, R0, R7 ;  /* 0x0000000700077220 */ /* 0x008fca000040c000 */
[----:B------:R-:W-:Y:S01]  /*0350*/  STG.E desc[UR6][R4.64+0x4], R7 ;  /* 0x0000040704007986 */ /* 0x000fe2000c101906 */
[----:B------:R-:W-:Y:S05]  /*0360*/  EXIT ;  /* 0x000000000000794d */ /* 0x000fea0003800000 */
.L_x_20:
        /* <DEDUP_REMOVED lines=9> */
.L_x_35:


//--------------------- .text._Z6krnl_5PfS_iiiiif --------------------------
	.section	.text._Z6krnl_5PfS_iiiiif,"ax",@progbits
	.align	128
.text._Z6krnl_5PfS_iiiiif:
        .type           _Z6krnl_5PfS_iiiiif,@function
        .size           _Z6krnl_5PfS_iiiiif,(.L_x_36 - _Z6krnl_5PfS_iiiiif)
        .other          _Z6krnl_5PfS_iiiiif,@"STO_CUDA_ENTRY STV_DEFAULT"
_Z6krnl_5PfS_iiiiif:
[----:B------:R-:W-:Y:S08]  /*0000*/  LDC R1, c[0x0][0x37c] ;  /* 0x0000df00ff017b82 */ /* 0x000ff00000000800 */
[----:B------:R-:W0:Y:S01]  /*0010*/  S2UR UR5, SR_CTAID.Y ;  /* 0x00000000000579c3 */ /* 0x000e220000002600 */
[----:B------:R-:W1:Y:S01]  /*0020*/  S2R R5, SR_TID.X ;  /* 0x0000000000057919 */ /* 0x000e620000002100 */
[----:B------:R-:W2:Y:S01]  /*0030*/  LDCU.64 UR6, c[0x0][0x390] ;  /* 0x00007200ff0677ac */ /* 0x000ea20008000a00 */
[----:B------:R-:W3:Y:S01]  /*0040*/  S2R R6, SR_TID.Z ;  /* 0x0000000000067919 */ /* 0x000ee20000002300 */
[----:B------:R-:W4:Y:S04]  /*0050*/  LDCU UR10, c[0x0][0x398] ;  /* 0x00007300ff0a77ac */ /* 0x000f280008000800 */
[----:B------:R-:W5:Y:S08]  /*0060*/  LDC.64 R2, c[0x0][0x3a0] ;  /* 0x0000e800ff027b82 */ /* 0x000f700000000a00 */
[----:B------:R-:W2:Y:S01]  /*0070*/  S2UR UR4, SR_CTAID.X ;  /* 0x00000000000479c3 */ /* 0x000ea20000002500 */
[----:B0-----:R-:W-:-:S07]  /*0080*/  I2FP.F32.U32 R0, UR5 ;  /* 0x0000000500007c45 */ /* 0x001fce0008201000 */
[----:B------:R-:W1:Y:S01]  /*0090*/  LDC R4, c[0x0][0x360] ;  /* 0x0000d800ff047b82 */ /* 0x000e620000000800 */
[----:B------:R-:W0:Y:S01]  /*00a0*/  LDCU UR8, c[0x0][0x364] ;  /* 0x00006c80ff0877ac */ /* 0x000e220008000800 */
[----:B------:R-:W3:Y:S01]  /*00b0*/  LDCU UR9, c[0x0][0x368] ;  /* 0x00006d00ff0977ac */ /* 0x000ee20008000800 */
[----:B-----5:R-:W-:Y:S02]  /*00c0*/  FMUL R0, R0, R3 ;  /* 0x0000000300007220 */ /* 0x020fe40000400000 */
[----:B------:R-:W0:Y:S04]  /*00d0*/  S2R R3, SR_TID.Y ;  /* 0x0000000000037919 */ /* 0x000e280000002200 */
[----:B------:R-:W5:Y:S01]  /*00e0*/  F2I.U32.FLOOR.NTZ R0, R0 ;  /* 0x0000000000007305 */ /* 0x000f620000207000 */
[----:B--2---:R-:W-:-:S04]  /*00f0*/  USHF.L.U32 UR4, UR4, 0x8, URZ ;  /* 0x0000000804047899 */ /* 0x004fc800080006ff */
[----:B------:R-:W-:Y:S01]  /*0100*/  USHF.R.S32.HI UR4, URZ, 0x8, UR4 ;  /* 0x00000008ff047899 */ /* 0x000fe20008011404 */
[C---:B-----5:R-:W-:Y:S02]  /*0110*/  IADD3 R7, PT, PT, -R0.reuse, RZ, RZ ;  /* 0x000000ff00077210 */ /* 0x060fe40007ffe1ff */
[----:B------:R-:W-:-:S03]  /*0120*/  SHF.L.U32 R0, R0, 0x8, RZ ;  /* 0x0000000800007819 */ /* 0x000fc600000006ff */
[----:B------:R-:W-:Y:S01]  /*0130*/  IMAD R2, R7, R2, UR5 ;  /* 0x0000000507027e24 */ /* 0x000fe2000f8e0202 */
[----:B------:R-:W-:-:S04]  /*0140*/  UIADD3 UR5, UPT, UPT, UR6, -0x1, URZ ;  /* 0xffffffff06057890 */ /* 0x000fc8000fffe0ff */
[----:B------:R-:W-:-:S04]  /*0150*/  SHF.L.U32 R2, R2, 0x8, RZ ;  /* 0x0000000802027819 */ /* 0x000fc800000006ff */
[----:B------:R-:W-:-:S05]  /*0160*/  SHF.R.S32.HI R2, RZ, 0x8, R2 ;  /* 0x00000008ff027819 */ /* 0x000fca0000011402 */
[----:B0-----:R-:W-:Y:S01]  /*0170*/  IMAD R2, R2, UR8, R3 ;  /* 0x0000000802027c24 */ /* 0x001fe2000f8e0203 */
[----:B------:R-:W-:Y:S01]  /*0180*/  SHF.R.S32.HI R3, RZ, 0x8, R0 ;  /* 0x00000008ff037819 */ /* 0x000fe20000011400 */
[----:B-1----:R-:W-:-:S03]  /*0190*/  IMAD R0, R4, UR4, R5 ;  /* 0x0000000404007c24 */ /* 0x002fc6000f8e0205 */
[----:B------:R-:W-:Y:S01]  /*01a0*/  ISETP.GE.AND P0, PT, R2, UR5, PT ;  /* 0x0000000502007c0c */ /* 0x000fe2000bf06270 */
[----:B---3--:R-:W-:-:S03]  /*01b0*/  IMAD R3, R3, UR9, R6 ;  /* 0x0000000903037c24 */ /* 0x008fc6000f8e0206 */
[----:B------:R-:W-:-:S04]  /*01c0*/  ISETP.GE.OR P0, PT, R0, UR7, P0 ;  /* 0x0000000700007c0c */ /* 0x000fc80008706670 */
[----:B----4-:R-:W-:-:S13]  /*01d0*/  ISETP.GE.OR P0, PT, R3, UR10, P0 ;  /* 0x0000000a03007c0c */ /* 0x010fda0008706670 */
[----:B------:R-:W-:Y:S05]  /*01e0*/  @P0 EXIT ;  /* 0x000000000000094d */ /* 0x000fea0003800000 */
[----:B------:R-:W0:Y:S01]  /*01f0*/  LDCU UR5, c[0x0][0x39c] ;  /* 0x00007380ff0577ac */ /* 0x000e220008000800 */
[----:B------:R-:W1:Y:S01]  /*0200*/  LDC.64 R4, c[0x0][0x388] ;  /* 0x0000e200ff047b82 */ /* 0x000e620000000a00 */
[----:B------:R-:W-:Y:S01]  /*0210*/  SHF.L.U32 R3, R3, 0x8, RZ ;  /* 0x0000000803037819 */ /* 0x000fe200000006ff */
[----:B------:R-:W-:Y:S01]  /*0220*/  USHF.L.U32 UR4, UR7, 0x8, URZ ;  /* 0x0000000807047899 */ /* 0x000fe200080006ff */
[----:B------:R-:W-:Y:S01]  /*0230*/  LEA R2, R2, 0x100, 0x8 ;  /* 0x0000010002027811 */ /* 0x000fe200078e40ff */
[----:B------:R-:W2:Y:S01]  /*0240*/  LDCU.64 UR8, c[0x0][0x358] ;  /* 0x00006b00ff0877ac */ /* 0x000ea20008000a00 */
[----:B------:R-:W-:-:S03]  /*0250*/  SHF.R.S32.HI R3, RZ, 0x8, R3 ;  /* 0x00000008ff037819 */ /* 0x000fc60000011403 */
[----:B------:R-:W3:Y:S01]  /*0260*/  LDC.64 R6, c[0x0][0x380] ;  /* 0x0000e000ff067b82 */ /* 0x000ee20000000a00 */
[----:B------:R-:W-:Y:S01]  /*0270*/  USHF.R.S32.HI UR4, URZ, 0x8, UR4 ;  /* 0x00000008ff047899 */ /* 0x000fe20008011404 */
[----:B------:R-:W-:Y:S01]  /*0280*/  SHF.R.S32.HI R2, RZ, 0x8, R2 ;  /* 0x00000008ff027819 */ /* 0x000fe20000011402 */
[----:B0-----:R-:W-:-:S04]  /*0290*/  USHF.L.U32 UR5, UR5, 0x8, URZ ;  /* 0x0000000805057899 */ /* 0x001fc800080006ff */
[----:B------:R-:W-:-:S06]  /*02a0*/  USHF.R.S32.HI UR5, URZ, 0x8, UR5 ;  /* 0x00000008ff057899 */ /* 0x000fcc0008011405 */
[----:B------:R-:W-:-:S04]  /*02b0*/  IMAD R3, R3, UR5, R0 ;  /* 0x0000000503037c24 */ /* 0x000fc8000f8e0200 */
[----:B------:R-:W-:-:S04]  /*02c0*/  IMAD R9, R2, UR4, R3 ;  /* 0x0000000402097c24 */ /* 0x000fc8000f8e0203 */
[C---:B-1----:R-:W-:Y:S01]  /*02d0*/  IMAD.WIDE R2, R9.reuse, 0x4, R4 ;  /* 0x0000000409027825 */ /* 0x042fe200078e0204 */
[----:B------:R-:W-:-:S05]  /*02e0*/  IADD3 R11, PT, PT, R9, -UR7, RZ ;  /* 0x80000007090b7c10 */ /* 0x000fca000fffe0ff */
[----:B------:R-:W-:Y:S01]  /*02f0*/  IMAD.WIDE R4, R11, 0x4, R4 ;  /* 0x000000040b047825 */ /* 0x000fe200078e0204 */
[----:B--2---:R-:W2:Y:S05]  /*0300*/  LDG.E R2, desc[UR8][R2.64] ;  /* 0x0000000802027981 */ /* 0x004eaa000c1e1900 */
[----:B------:R-:W2:Y:S01]  /*0310*/  LDG.E R5, desc[UR8][R4.64] ;  /* 0x0000000804057981 */ /* 0x000ea2000c1e1900 */
[----:B---3--:R-:W-:-:S05]  /*0320*/  IMAD.WIDE R6, R9, 0x4, R6 ;  /* 0x0000000409067825 */ /* 0x008fca00078e0206 */
[----:B------:R-:W3:Y:S01]  /*0330*/  LDG.E R9, desc[UR8][R6.64] ;  /* 0x0000000806097981 */ /* 0x000ee2000c1e1900 */
[----:B--2---:R-:W-:-:S04]  /*0340*/  FADD.RZ R0, R2, R5 ;  /* 0x0000000502007221 */ /* 0x004fc8000000c000 */
[----:B------:R-:W-:-:S04]  /*0350*/  FMUL.RZ R0, R0, 0.5 ;  /* 0x3f00000000007820 */ /* 0x000fc8000040c000 */
[----:B---3--:R-:W-:-:S05]  /*0360*/  FMUL.RZ R9, R0, R9 ;  /* 0x0000000900097220 */ /* 0x008fca000040c000 */
[----:B------:R-:W-:Y:S01]  /*0370*/  STG.E desc[UR8][R6.64], R9 ;  /* 0x0000000906007986 */ /* 0x000fe2000c101908 */
[----:B------:R-:W-:Y:S05]  /*0380*/  EXIT ;  /* 0x000000000000794d */ /* 0x000fea0003800000 */
.L_x_21:
        /* <DEDUP_REMOVED lines=15> */
.L_x_36:


//--------------------- .text._Z6krnl_4PfS_S_S_iiiiif --------------------------
	.section	.text._Z6krnl_4PfS_S_S_iiiiif,"ax",@progbits
	.align	128
.text._Z6krnl_4PfS_S_S_iiiiif:
        .type           _Z6krnl_4PfS_S_S_iiiiif,@function
        .size           _Z6krnl_4PfS_S_S_iiiiif,(.L_x_37 - _Z6krnl_4PfS_S_S_iiiiif)
        .other          _Z6krnl_4PfS_S_S_iiiiif,@"STO_CUDA_ENTRY STV_DEFAULT"
_Z6krnl_4PfS_S_S_iiiiif:
        /* <DEDUP_REMOVED lines=14> */
[----:B--2---:R-:W-:-:S04]  /*00e0*/  USHF.L.U32 UR4, UR4, 0x8, URZ ;  /* 0x0000000804047899 */ /* 0x004fc800080006ff */
[----:B------:R-:W-:Y:S01]  /*00f0*/  USHF.R.S32.HI UR4, URZ, 0x8, UR4 ;  /* 0x00000008ff047899 */ /* 0x000fe20008011404 */
[C---:B0-----:R-:W-:Y:S02]  /*0100*/  IADD3 R9, PT, PT, -R0.reuse, RZ, RZ ;  /* 0x000000ff00097210 */ /* 0x041fe40007ffe1ff */
[----:B------:R-:W-:-:S03]  /*0110*/  SHF.L.U32 R0, R0, 0x8, RZ ;  /* 0x0000000800007819 */ /* 0x000fc600000006ff */
[----:B------:R-:W-:Y:S01]  /*0120*/  IMAD R2, R9, R2, UR5 ;  /* 0x0000000509027e24 */ /* 0x000fe2000f8e0202 */
[----:B------:R-:W4:Y:S01]  /*0130*/  LDCU UR5, c[0x0][0x368] ;  /* 0x00006d00ff0577ac */ /* 0x000f220008000800 */
[----:B------:R-:W-:Y:S01]  /*0140*/  SHF.R.S32.HI R0, RZ, 0x8, R0 ;  /* 0x00000008ff007819 */ /* 0x000fe20000011400 */
[----:B---3--:R-:W-:Y:S02]  /*0150*/  IMAD R3, R3, UR4, R4 ;  /* 0x0000000403037c24 */ /* 0x008fe4000f8e0204 */
[----:B------:R-:W-:-:S04]  /*0160*/  SHF.L.U32 R2, R2, 0x8, RZ ;  /* 0x0000000802027819 */ /* 0x000fc800000006ff */
[----:B------:R-:W-:-:S05]  /*0170*/  SHF.R.S32.HI R2, RZ, 0x8, R2 ;  /* 0x00000008ff027819 */ /* 0x000fca0000011402 */
[----:B-1----:R-:W-:-:S05]  /*0180*/  IMAD R2, R2, UR6, R5 ;  /* 0x0000000602027c24 */ /* 0x002fca000f8e0205 */
[----:B------:R-:W-:Y:S01]  /*0190*/  ISETP.GE.AND P0, PT, R2, UR8, PT ;  /* 0x0000000802007c0c */ /* 0x000fe2000bf06270 */
[----:B----4-:R-:W-:-:S03]  /*01a0*/  IMAD R0, R0, UR5, R7 ;  /* 0x0000000500007c24 */ /* 0x010fc6000f8e0207 */
[----:B------:R-:W-:-:S04]  /*01b0*/  ISETP.GE.OR P0, PT, R3, UR9, P0 ;  /* 0x0000000903007c0c */ /* 0x000fc80008706670 */
[----:B------:R-:W-:-:S13]  /*01c0*/  ISETP.GE.OR P0, PT, R0, UR7, P0 ;  /* 0x0000000700007c0c */ /* 0x000fda0008706670 */
[----:B------:R-:W-:Y:S05]  /*01d0*/  @P0 EXIT ;  /* 0x000000000000094d */ /* 0x000fea0003800000 */
[----:B------:R-:W0:Y:S01]  /*01e0*/  LDCU UR5, c[0x0][0x3ac] ;  /* 0x00007580ff0577ac */ /* 0x000e220008000800 */
[----:B------:R-:W1:Y:S01]  /*01f0*/  LDC.64 R6, c[0x0][0x388] ;  /* 0x0000e200ff067b82 */ /* 0x000e620000000a00 */
[----:B------:R-:W-:Y:S01]  /*0200*/  SHF.L.U32 R2, R2, 0x8, RZ ;  /* 0x0000000802027819 */ /* 0x000fe200000006ff */
[----:B------:R-:W-:Y:S01]  /*0210*/  USHF.L.U32 UR4, UR9, 0x8, URZ ;  /* 0x0000000809047899 */ /* 0x000fe200080006ff */
[----:B------:R-:W-:Y:S01]  /*0220*/  SHF.L.U32 R0, R0, 0x8, RZ ;  /* 0x0000000800007819 */ /* 0x000fe200000006ff */
[----:B------:R-:W2:Y:S01]  /*0230*/  LDCU.64 UR6, c[0x0][0x358] ;  /* 0x00006b00ff0677ac */ /* 0x000ea20008000a00 */
[----:B------:R-:W-:-:S03]  /*0240*/  SHF.R.S32.HI R2, RZ, 0x8, R2 ;  /* 0x00000008ff027819 */ /* 0x000fc60000011402 */
[----:B------:R-:W3:Y:S01]  /*0250*/  LDC.64 R8, c[0x0][0x380] ;  /* 0x0000e000ff087b82 */ /* 0x000ee20000000a00 */
[----:B------:R-:W-:Y:S01]  /*0260*/  USHF.R.S32.HI UR4, URZ, 0x8, UR4 ;  /* 0x00000008ff047899 */ /* 0x000fe20008011404 */
[----:B------:R-:W-:-:S05]  /*0270*/  SHF.R.S32.HI R0, RZ, 0x8, R0 ;  /* 0x00000008ff007819 */ /* 0x000fca0000011400 */
[----:B------:R-:W-:Y:S01]  /*0280*/  IMAD R3, R2, UR4, R3 ;  /* 0x0000000402037c24 */ /* 0x000fe2000f8e0203 */
[----:B0-----:R-:W-:-:S04]  /*0290*/  USHF.L.U32 UR5, UR5, 0x8, URZ ;  /* 0x0000000805057899 */ /* 0x001fc800080006ff */
[----:B------:R-:W-:-:S06]  /*02a0*/  USHF.R.S32.HI UR5, URZ, 0x8, UR5 ;  /* 0x00000008ff057899 */ /* 0x000fcc0008011405 */
[----:B------:R-:W-:-:S04]  /*02b0*/  IMAD R2, R0, UR5, R3 ;  /* 0x0000000500027c24 */ /* 0x000fc8000f8e0203 */
[C---:B-1----:R-:W-:Y:S01]  /*02c0*/  IMAD.WIDE R6, R2.reuse, 0x4, R6 ;  /* 0x0000000402067825 */ /* 0x042fe200078e0206 */
[----:B------:R-:W-:-:S04]  /*02d0*/  IADD3 R5, PT, PT, R2, UR9, RZ ;  /* 0x0000000902057c10 */ /* 0x000fc8000fffe0ff */
[----:B--2---:R-:W2:Y:S01]  /*02e0*/  LDG.E R0, desc[UR6][R6.64+0x4] ;  /* 0x0000040606007981 */ /* 0x004ea2000c1e1900 */
[----:B---3--:R-:W-:-:S03]  /*02f0*/  IMAD.WIDE R4, R5, 0x4, R8 ;  /* 0x0000000405047825 */ /* 0x008fc600078e0208 */
[----:B------:R-:W3:Y:S01]  /*0300*/  LDG.E R10, desc[UR6][R6.64] ;  /* 0x00000006060a7981 */ /* 0x000ee2000c1e1900 */
[----:B------:R-:W-:-:S03]  /*0310*/  IMAD.WIDE R8, R2, 0x4, R8 ;  /* 0x0000000402087825 */ /* 0x000fc600078e0208 */
[----:B------:R-:W4:Y:S04]  /*0320*/  LDG.E R4, desc[UR6][R4.64] ;  /* 0x0000000604047981 */ /* 0x000f28000c1e1900 */
[----:B------:R-:W5:Y:S01]  /*0330*/  LDG.E R8, desc[UR6][R8.64] ;  /* 0x0000000608087981 */ /* 0x000f62000c1e1900 */
[----:B------:R-:W-:Y:S01]  /*0340*/  BSSY.RECONVERGENT B0, `(.L_x_22) ;  /* 0x000001a000007945 */ /* 0x000fe20003800200 */
[----:B--2---:R-:W-:Y:S01]  /*0350*/  FMUL.RZ R11, R0, R0 ;  /* 0x00000000000b7220 */ /* 0x004fe2000040c000 */
[----:B----4-:R-:W-:Y:S01]  /*0360*/  FMUL.RZ R0, R4, R4 ;  /* 0x0000000404007220 */ /* 0x010fe2000040c000 */
[----:B-----5:R-:W-:-:S03]  /*0370*/  FMUL.RZ R13, R8, R8 ;  /* 0x00000008080d7220 */ /* 0x020fc6000040c000 */
[----:B------:R-:W-:Y:S01]  /*0380*/  FADD.RZ R0, R0, R11 ;  /* 0x0000000b00007221 */ /* 0x000fe2000000c000 */
[----:B---3--:R-:W-:-:S03]  /*0390*/  FMUL.RZ R11, R10, R10 ;  /* 0x0000000a0a0b7220 */ /* 0x008fc6000040c000 */
[----:B------:R-:W-:-:S04]  /*03a0*/  FADD.RZ R0, R0, R13 ;  /* 0x0000000d00007221 */ /* 0x000fc8000000c000 */
[----:B------:R-:W-:-:S04]  /*03b0*/  FADD.RZ R0, R0, R11 ;  /* 0x0000000b00007221 */ /* 0x000fc8000000c000 */
[----:B------:R-:W-:-:S05]  /*03c0*/  FMUL.RZ R0, R0, 0.5 ;  /* 0x3f00000000007820 */ /* 0x000fca000040c000 */
[----:B------:R-:W-:-:S04]  /*03d0*/  IADD3 R4, PT, PT, R0, -0xd000000, RZ ;  /* 0xf300000000047810 */ /* 0x000fc80007ffe0ff */
[----:B------:R-:W-:-:S13]  /*03e0*/  ISETP.GT.U32.AND P0, PT, R4, 0x727fffff, PT ;  /* 0x727fffff0400780c */ /* 0x000fda0003f04070 */
[----:B------:R-:W-:Y:S05]  /*03f0*/  @!P0 BRA `(.L_x_23) ;  /* 0x0000000000148947 */ /* 0x000fea0003800000 */
[----:B------:R-:W-:Y:S01]  /*0400*/  BSSY.RECONVERGENT B1, `(.L_x_24) ;  /* 0x0000003000017945 */ /* 0x000fe20003800200 */
[----:B------:R-:W-:-:S07]  /*0410*/  MOV R8, 0x430 ;  /* 0x0000043000087802 */ /* 0x000fce0000000f00 */
[----:B------:R-:W-:Y:S05]  /*0420*/  CALL.REL.NOINC `($__internal_1_$__cuda_sm20_sqrt_rz_f32_slowpath) ;  /* 0x00000000007c7944 */ /* 0x000fea0003c00000 */
[----:B------:R-:W-:Y:S05]  /*0430*/  BSYNC.RECONVERGENT B1 ;  /* 0x0000000000017941 */ /* 0x000fea0003800200 */
.L_x_24:
[----:B------:R-:W-:Y:S05]  /*0440*/  BRA `(.L_x_25) ;  /* 0x0000000000247947 */ /* 0x000fea0003800000 */
.L_x_23:
[----:B------:R-:W0:Y:S02]  /*0450*/  MUFU.RSQ R5, R0 ;  /* 0x0000000000057308 */ /* 0x000e240000001400 */
[----:B0-----:R-:W-:Y:S01]  /*0460*/  FMUL.FTZ R4, R0, R5 ;  /* 0x0000000500047220 */ /* 0x001fe20000410000 */
[----:B------:R-:W-:-:S03]  /*0470*/  FMUL.FTZ R5, R5, 0.5 ;  /* 0x3f00000005057820 */ /* 0x000fc60000410000 */
[----:B------:R-:W-:-:S04]  /*0480*/  FADD.FTZ R6, -R4, -RZ ;  /* 0x800000ff04067221 */ /* 0x000fc80000010100 */
[----:B------:R-:W-:-:S04]  /*0490*/  FFMA R7, R5, R6, 0.5 ;  /* 0x3f00000005077423 */ /* 0x000fc80000000006 */
[----:B------:R-:W-:-:S04]  /*04a0*/  FFMA R7, R4, R7, R4 ;  /* 0x0000000704077223 */ /* 0x000fc80000000004 */
[----:B------:R-:W-:-:S04]  /*04b0*/  FADD.FTZ R4, -R7, -RZ ;  /* 0x800000ff07047221 */ /* 0x000fc80000010100 */
[----:B------:R-:W-:-:S04]  /*04c0*/  FFMA R4, R7, R4, R0 ;  /* 0x0000000407047223 */ /* 0x000fc80000000000 */
[----:B------:R-:W-:-:S07]  /*04d0*/  FFMA.RZ R6, R5, R4, R7 ;  /* 0x0000000405067223 */ /* 0x000fce000000c007 */
.L_x_25:
[----:B------:R-:W-:Y:S05]  /*04e0*/  BSYNC.RECONVERGENT B0 ;  /* 0x0000000000007941 */ /* 0x000fea0003800200 */
.L_x_22:
[----:B------:R-:W0:Y:S02]  /*04f0*/  LDC.64 R4, c[0x0][0x398] ;  /* 0x0000e600ff047b82 */ /* 0x000e240000000a00 */
[----:B0-----:R-:W-:-:S05]  /*0500*/  IMAD.WIDE R4, R3, 0x4, R4 ;  /* 0x0000000403047825 */ /* 0x001fca00078e0204 */
[----:B------:R-:W2:Y:S02]  /*0510*/  LDG.E R0, desc[UR6][R4.64] ;  /* 0x0000000604007981 */ /* 0x000ea4000c1e1900 */
[----:B--2---:R-:W-:-:S13]  /*0520*/  FSETP.GT.AND P0, PT, R6, R0, PT ;  /* 0x000000000600720b */ /* 0x004fda0003f04000 */
[----:B------:R-:W-:Y:S05]  /*0530*/  @!P0 BRA `(.L_x_26) ;  /* 0x0000000000248947 */ /* 0x000fea0003800000 */
[----:B------:R-:W-:Y:S01]  /*0540*/  FSETP.GEU.AND P0, PT, |R6|, 1.175494350822287508e-38, PT ;  /* 0x008000000600780b */ /* 0x000fe20003f0e200 */
[----:B------:R-:W0:-:S12]  /*0550*/  LDC.64 R4, c[0x0][0x390] ;  /* 0x0000e400ff047b82 */ /* 0x000e180000000a00 */
[----:B------:R-:W-:Y:S01]  /*0560*/  @!P0 FMUL R6, R6, 16777216 ;  /* 0x4b80000006068820 */ /* 0x000fe20000400000 */
[----:B------:R-:W-:-:S03]  /*0570*/  @!P0 FMUL R0, R0, 16777216 ;  /* 0x4b80000000008820 */ /* 0x000fc60000400000 */
[----:B------:R-:W1:Y:S01]  /*0580*/  MUFU.RCP R7, R6 ;  /* 0x0000000600077308 */ /* 0x000e620000001000 */
[----:B0-----:R-:W-:-:S04]  /*0590*/  IMAD.WIDE R2, R2, 0x4, R4 ;  /* 0x0000000402027825 */ /* 0x001fc800078e0204 */
[----:B-1----:R-:W-:-:S05]  /*05a0*/  FMUL R7, R7, R0 ;  /* 0x0000000007077220 */ /* 0x002fca0000400000 */
[----:B------:R-:W-:Y:S01]  /*05b0*/  STG.E desc[UR6][R2.64], R7 ;  /* 0x0000000702007986 */ /* 0x000fe2000c101906 */
[----:B------:R-:W-:Y:S05]  /*05c0*/  EXIT ;  /* 0x000000000000794d */ /* 0x000fea0003800000 */
.L_x_26:
[----:B------:R-:W0:Y:S01]  /*05d0*/  LDC.64 R4, c[0x0][0x390] ;  /* 0x0000e400ff047b82 */ /* 0x000e220000000a00 */
[----:B------:R-:W-:Y:S02]  /*05e0*/  HFMA2 R3, -RZ, RZ, 1.875, 0 ;  /* 0x3f800000ff037431 */ /* 0x000fe400000001ff */
[----:B0-----:R-:W-:-:S05]  /*05f0*/  IMAD.WIDE R4, R2, 0x4, R4 ;  /* 0x0000000402047825 */ /* 0x001fca00078e0204 */
[----:B------:R-:W-:Y:S01]  /*0600*/  STG.E desc[UR6][R4.64], R3 ;  /* 0x0000000304007986 */ /* 0x000fe2000c101906 */
[----:B------:R-:W-:Y:S05]  /*0610*/  EXIT ;  /* 0x000000000000794d */ /* 0x000fea0003800000 */
        .weak           $__internal_1_$__cuda_sm20_sqrt_rz_f32_slowpath
        .type           $__internal_1_$__cuda_sm20_sqrt_rz_f32_slowpath,@function
        .size           $__internal_1_$__cuda_sm20_sqrt_rz_f32_slowpath,(.L_x_37 - $__internal_1_$__cuda_sm20_sqrt_rz_f32_slowpath)
$__internal_1_$__cuda_sm20_sqrt_rz_f32_slowpath:
[----:B------:R-:W-:-:S13]  /*0620*/  LOP3.LUT P0, RZ, R0, 0x7fffffff, RZ, 0xc0, !PT ;  /* 0x7fffffff00ff7812 */ /* 0x000fda000780c0ff */
[----:B------:R-:W-:Y:S01]  /*0630*/  @!P0 MOV R4, R0 ;  /* 0x0000000000048202 */ /* 0x000fe20000000f00 */
[----:B------:R-:W-:Y:S06]  /*0640*/  @!P0 BRA `(.L_x_27) ;  /* 0x0000000000508947 */ /* 0x000fec0003800000 */
[----:B------:R-:W-:-:S13]  /*0650*/  FSETP.GEU.FTZ.AND P0, PT, R0, RZ, PT ;  /* 0x000000ff0000720b */ /* 0x000fda0003f1e000 */
[----:B------:R-:W-:Y:S01]  /*0660*/  @!P0 MOV R4, 0x7fffffff ;  /* 0x7fffffff00048802 */ /* 0x000fe20000000f00 */
[----:B------:R-:W-:Y:S06]  /*0670*/  @!P0 BRA `(.L_x_27) ;  /* 0x0000000000448947 */ /* 0x000fec0003800000 */
[----:B------:R-:W-:-:S13]  /*0680*/  FSETP.GTU.FTZ.AND P0, PT, |R0|, +INF , PT ;  /* 0x7f8000000000780b */ /* 0x000fda0003f1c200 */
[----:B------:R-:W-:Y:S01]  /*0690*/  @P0 FADD.FTZ R4, R0, 1 ;  /* 0x3f80000000040421 */ /* 0x000fe20000010000 */
[----:B------:R-:W-:Y:S06]  /*06a0*/  @P0 BRA `(.L_x_27) ;  /* 0x0000000000380947 */ /* 0x000fec0003800000 */
[----:B------:R-:W-:-:S13]  /*06b0*/  FSETP.NEU.FTZ.AND P0, PT, |R0|, +INF , PT ;  /* 0x7f8000000000780b */ /* 0x000fda0003f1d200 */
[----:B------:R-:W-:Y:S01]  /*06c0*/  @!P0 MOV R4, R0 ;  /* 0x0000000000048202 */ /* 0x000fe20000000f00 */
[----:B------:R-:W-:Y:S06]  /*06d0*/  @!P0 BRA `(.L_x_27) ;  /* 0x00000000002c8947 */ /* 0x000fec0003800000 */
[----:B------:R-:W-:-:S04]  /*06e0*/  FFMA R0, R0, 1.84467440737095516160e+19, RZ ;  /* 0x5f80000000007823 */ /* 0x000fc800000000ff */
        /* <DEDUP_REMOVED lines=8> */
[----:B------:R-:W-:-:S04]  /*0770*/  FFMA.RZ R4, R5, R4, R7 ;  /* 0x0000000405047223 */ /* 0x000fc8000000c007 */
[----:B------:R-:W-:-:S07]  /*0780*/  FMUL.FTZ R4, R4, 2.3283064365386962891e-10 ;  /* 0x2f80000004047820 */ /* 0x000fce0000410000 */
.L_x_27:
[----:B------:R-:W-:Y:S01]  /*0790*/  HFMA2 R5, -RZ, RZ, 0, 0 ;  /* 0x00000000ff057431 */ /* 0x000fe200000001ff */
[----:B------:R-:W-:Y:S02]  /*07a0*/  MOV R6, R4 ;  /* 0x0000000400067202 */ /* 0x000fe40000000f00 */
[----:B------:R-:W-:-:S04]  /*07b0*/  MOV R4, R8 ;  /* 0x0000000800047202 */ /* 0x000fc80000000f00 */
[----:B------:R-:W-:Y:S05]  /*07c0*/  RET.REL.NODEC R4 `(_Z6krnl_4PfS_S_S_iiiiif) ;  /* 0xfffffff8040c7950 */ /* 0x000fea0003c3ffff */
.L_x_28:
        /* <DEDUP_REMOVED lines=11> */
.L_x_37:


//--------------------- .text._Z6krnl_3PfS_fiiiiif --------------------------
	.section	.text._Z6krnl_3PfS_fiiiiif,"ax",@progbits
	.align	128
.text._Z6krnl_3PfS_fiiiiif:
        .type           _Z6krnl_3PfS_fiiiiif,@function
        .size           _Z6krnl_3PfS_fiiiiif,(.L_x_39 - _Z6krnl_3PfS_fiiiiif)
        .other          _Z6krnl_3PfS_fiiiiif,@"STO_CUDA_ENTRY STV_DEFAULT"
_Z6krnl_3PfS_fiiiiif:
[----:B------:R-:W-:Y:S08]  /*0000*/  LDC R1, c[0x0][0x37c] ;  /* 0x0000df00ff017b82 */ /* 0x000ff00000000800 */
[----:B------:R-:W0:Y:S01]  /*0010*/  S2UR UR5, SR_CTAID.Y ;  /* 0x00000000000579c3 */ /* 0x000e220000002600 */
[----:B------:R-:W1:Y:S01]  /*0020*/  LDCU UR4, c[0x0][0x3a8] ;  /* 0x00007500ff0477ac */ /* 0x000e620008000800 */
[----:B------:R-:W2:Y:S01]  /*0030*/  S2R R5, SR_TID.Y ;  /* 0x0000000000057919 */ /* 0x000ea20000002200 */
[----:B------:R-:W3:Y:S01]  /*0040*/  LDCU.64 UR8, c[0x0][0x398] ;  /* 0x00007300ff0877ac */ /* 0x000ee20008000a00 */
[----:B------:R-:W4:Y:S04]  /*0050*/  S2R R6, SR_TID.X ;  /* 0x0000000000067919 */ /* 0x000f280000002100 */
[----:B------:R-:W5:Y:S01]  /*0060*/  LDC R9, c[0x0][0x3a4] ;  /* 0x0000e900ff097b82 */ /* 0x000f620000000800 */
[----:B------:R-:W4:Y:S01]  /*0070*/  LDCU UR10, c[0x0][0x394] ;  /* 0x00007280ff0a77ac */ /* 0x000f220008000800 */
[----:B------:R-:W4:Y:S06]  /*0080*/  S2R R7, SR_TID.Z ;  /* 0x0000000000077919 */ /* 0x000f2c0000002300 */
[----:B------:R-:W4:Y:S01]  /*0090*/  LDC R3, c[0x0][0x360] ;  /* 0x0000d800ff037b82 */ /* 0x000f220000000800 */
[----:B------:R-:W2:Y:S01]  /*00a0*/  LDCU UR6, c[0x0][0x364] ;  /* 0x00006c80ff0677ac */ /* 0x000ea20008000800 */
[----:B------:R-:W4:Y:S01]  /*00b0*/  LDCU UR7, c[0x0][0x368] ;  /* 0x00006d00ff0777ac */ /* 0x000f220008000800 */
        /* <DEDUP_REMOVED lines=8> */
[----:B---3--:R-:W-:Y:S02]  /*0140*/  UIADD3 UR5, UPT, UPT, UR8, -0x1, URZ ;  /* 0xffffffff08057890 */ /* 0x008fe4000fffe0ff */
[----:B------:R-:W-:Y:S02]  /*0150*/  USHF.R.S32.HI UR4, URZ, 0x8, UR4 ;  /* 0x00000008ff047899 */ /* 0x000fe40008011404 */
[----:B------:R-:W-:-:S04]  /*0160*/  SHF.L.U32 R2, R2, 0x8, RZ ;  /* 0x0000000802027819 */ /* 0x000fc800000006ff */
[----:B------:R-:W-:-:S05]  /*0170*/  SHF.R.S32.HI R2, RZ, 0x8, R2 ;  /* 0x00000008ff027819 */ /* 0x000fca0000011402 */
[----:B--2---:R-:W-:Y:S01]  /*0180*/  IMAD R4, R2, UR6, R5 ;  /* 0x0000000602047c24 */ /* 0x004fe2000f8e0205 */
[----:B------:R-:W-:Y:S01]  /*0190*/  SHF.R.S32.HI R2, RZ, 0x8, R0 ;  /* 0x00000008ff027819 */ /* 0x000fe20000011400 */
[----:B----4-:R-:W-:-:S03]  /*01a0*/  IMAD R0, R3, UR4, R6 ;  /* 0x0000000403007c24 */ /* 0x010fc6000f8e0206 */
[----:B------:R-:W-:Y:S01]  /*01b0*/  ISETP.GE.AND P0, PT, R4, UR10, PT ;  /* 0x0000000a04007c0c */ /* 0x000fe2000bf06270 */
[----:B------:R-:W-:-:S03]  /*01c0*/  IMAD R5, R2, UR7, R7 ;  /* 0x0000000702057c24 */ /* 0x000fc6000f8e0207 */
        /* <DEDUP_REMOVED lines=16> */
[----:B------:R-:W-:Y:S01]  /*02d0*/  IMAD R7, R6, UR4, R7 ;  /* 0x0000000406077c24 */ /* 0x000fe2000f8e0207 */
[----:B------:R-:W0:Y:S03]  /*02e0*/  LDCU UR4, c[0x0][0x390] ;  /* 0x00007200ff0477ac */ /* 0x000e260008000800 */
[----:B-1----:R-:W-:-:S05]  /*02f0*/  IMAD.WIDE R2, R7, 0x4, R2 ;  /* 0x0000000407027825 */ /* 0x002fca00078e0202 */
[----:B--2---:R-:W2:Y:S01]  /*0300*/  LDG.E R0, desc[UR6][R2.64+0x4] ;  /* 0x0000040602007981 */ /* 0x004ea2000c1e1900 */
[----:B---3--:R-:W-:-:S03]  /*0310*/  IMAD.WIDE R4, R7, 0x4, R4 ;  /* 0x0000000407047825 */ /* 0x008fc600078e0204 */
[----:B------:R-:W2:Y:S04]  /*0320*/  LDG.E R9, desc[UR6][R2.64] ;  /* 0x0000000602097981 */ /* 0x000ea8000c1e1900 */
[----:B------:R-:W3:Y:S01]  /*0330*/  LDG.E R7, desc[UR6][R4.64+0x4] ;  /* 0x0000040604077981 */ /* 0x000ee2000c1e1900 */
[----:B--2---:R-:W-:-:S04]  /*0340*/  FADD.RZ R0, R0, -R9 ;  /* 0x8000000900007221 */ /* 0x004fc8000000c000 */
[----:B0-----:R-:W-:-:S04]  /*0350*/  FMUL.RZ R0, R0, UR4 ;  /* 0x0000000400007c20 */ /* 0x001fc8000840c000 */
[----:B---3--:R-:W-:-:S05]  /*0360*/  FADD.RZ R7, R0, R7 ;  /* 0x0000000700077221 */ /* 0x008fca000000c000 */
[----:B------:R-:W-:Y:S01]  /*0370*/  STG.E desc[UR6][R4.64+0x4], R7 ;  /* 0x0000040704007986 */ /* 0x000fe2000c101906 */
[----:B------:R-:W-:Y:S05]  /*0380*/  EXIT ;  /* 0x000000000000794d */ /* 0x000fea0003800000 */
.L_x_29:
        /* <DEDUP_REMOVED lines=15> */
.L_x_39:


//--------------------- .text._Z6krnl_2PfS_fiiiiif --------------------------
	.section	.text._Z6krnl_2PfS_fiiiiif,"ax",@progbits
	.align	128
.text._Z6krnl_2PfS_fiiiiif:
        .type           _Z6krnl_2PfS_fiiiiif,@function
        .size           _Z6krnl_2PfS_fiiiiif,(.L_x_40 - _Z6krnl_2PfS_fiiiiif)
        .other          _Z6krnl_2PfS_fiiiiif,@"STO_CUDA_ENTRY STV_DEFAULT"
_Z6krnl_2PfS_fiiiiif:
[----:B------:R-:W-:Y:S08]  /*0000*/  LDC R1, c[0x0][0x37c] ;  /* 0x0000df00ff017b82 */ /* 0x000ff00000000800 */
[----:B------:R-:W0:Y:S01]  /*0010*/  S2UR UR6, SR_CTAID.Y ;  /* 0x00000000000679c3 */ /* 0x000e220000002600 */
[----:B------:R-:W1:Y:S01]  /*0020*/  LDCU UR4, c[0x0][0x3a8] ;  /* 0x00007500ff0477ac */ /* 0x000e620008000800 */
[----:B------:R-:W2:Y:S01]  /*0030*/  S2R R3, SR_TID.Y ;  /* 0x0000000000037919 */ /* 0x000ea20000002200 */
[----:B------:R-:W3:Y:S01]  /*0040*/  LDCU UR5, c[0x0][0x394] ;  /* 0x00007280ff0577ac */ /* 0x000ee20008000800 */
[----:B------:R-:W4:Y:S04]  /*0050*/  S2R R5, SR_TID.X ;  /* 0x0000000000057919 */ /* 0x000f280000002100 */
[----:B------:R-:W5:Y:S01]  /*0060*/  LDC R7, c[0x0][0x3a4] ;  /* 0x0000e900ff077b82 */ /* 0x000f620000000800 */
[----:B------:R-:W4:Y:S01]  /*0070*/  LDCU.64 UR8, c[0x0][0x398] ;  /* 0x00007300ff0877ac */ /* 0x000f220008000a00 */
[----:B------:R-:W4:Y:S06]  /*0080*/  S2R R6, SR_TID.Z ;  /* 0x0000000000067919 */ /* 0x000f2c0000002300 */
[----:B------:R-:W4:Y:S01]  /*0090*/  LDC R4, c[0x0][0x360] ;  /* 0x0000d800ff047b82 */ /* 0x000f220000000800 */
[----:B------:R-:W2:Y:S01]  /*00a0*/  LDCU UR7, c[0x0][0x364] ;  /* 0x00006c80ff0777ac */ /* 0x000ea20008000800 */
[----:B---3--:R-:W-:Y:S01]  /*00b0*/  UIADD3 UR5, UPT, UPT, UR5, -0x1, URZ ;  /* 0xffffffff05057890 */ /* 0x008fe2000fffe0ff */
        /* <DEDUP_REMOVED lines=15> */
[----:B------:R-:W-:Y:S01]  /*01b0*/  ISETP.GE.AND P0, PT, R2, UR5, PT ;  /* 0x0000000502007c0c */ /* 0x000fe2000bf06270 */
[----:B0-----:R-:W-:-:S03]  /*01c0*/  IMAD R3, R3, UR6, R6 ;  /* 0x0000000603037c24 */ /* 0x001fc6000f8e0206 */
[----:B------:R-:W-:-:S04]  /*01d0*/  ISETP.GE.OR P0, PT, R0, UR8, P0 ;  /* 0x0000000800007c0c */ /* 0x000fc80008706670 */
[----:B------:R-:W-:-:S13]  /*01e0*/  ISETP.GE.OR P0, PT, R3, UR9, P0 ;  /* 0x0000000903007c0c */ /* 0x000fda0008706670 */
        /* <DEDUP_REMOVED lines=14> */
[----:B------:R-:W-:Y:S01]  /*02d0*/  IMAD R9, R2, UR4, R3 ;  /* 0x0000000402097c24 */ /* 0x000fe2000f8e0203 */
[----:B------:R-:W0:Y:S03]  /*02e0*/  LDCU UR4, c[0x0][0x390] ;  /* 0x00007200ff0477ac */ /* 0x000e260008000800 */
[C---:B-1----:R-:W-:Y:S01]  /*02f0*/  IMAD.WIDE R2, R9.reuse, 0x4, R4 ;  /* 0x0000000409027825 */ /* 0x042fe200078e0204 */
[----:B------:R-:W-:-:S05]  /*0300*/  IADD3 R11, PT, PT, R9, -UR8, RZ ;  /* 0x80000008090b7c10 */ /* 0x000fca000fffe0ff */
[----:B------:R-:W-:Y:S01]  /*0310*/  IMAD.WIDE R4, R11, 0x4, R4 ;  /* 0x000000040b047825 */ /* 0x000fe200078e0204 */
[----:B--2---:R-:W2:Y:S05]  /*0320*/  LDG.E R2, desc[UR6][R2.64] ;  /* 0x0000000602027981 */ /* 0x004eaa000c1e1900 */
[----:B------:R-:W2:Y:S01]  /*0330*/  LDG.E R5, desc[UR6][R4.64] ;  /* 0x0000000604057981 */ /* 0x000ea2000c1e1900 */
[----:B---3--:R-:W-:-:S05]  /*0340*/  IMAD.WIDE R6, R9, 0x4, R6 ;  /* 0x0000000409067825 */ /* 0x008fca00078e0206 */
[----:B------:R-:W3:Y:S01]  /*0350*/  LDG.E R9, desc[UR6][R6.64] ;  /* 0x0000000606097981 */ /* 0x000ee2000c1e1900 */
[----:B--2---:R-:W-:-:S04]  /*0360*/  FADD.RZ R0, R2, -R5 ;  /* 0x8000000502007221 */ /* 0x004fc8000000c000 */
[----:B0-----:R-:W-:-:S04]  /*0370*/  FMUL.RZ R0, R0, UR4 ;  /* 0x0000000400007c20 */ /* 0x001fc8000840c000 */
[----:B---3--:R-:W-:-:S05]  /*0380*/  FADD.RZ R9, R0, R9 ;  /* 0x0000000900097221 */ /* 0x008fca000000c000 */
[----:B------:R-:W-:Y:S01]  /*0390*/  STG.E desc[UR6][R6.64], R9 ;  /* 0x0000000906007986 */ /* 0x000fe2000c101906 */
[----:B------:R-:W-:Y:S05]  /*03a0*/  EXIT ;  /* 0x000000000000794d */ /* 0x000fea0003800000 */
.L_x_30:
        /* <DEDUP_REMOVED lines=13> */
.L_x_40:


//--------------------- .text._Z6krnl_1PfS_S_S_S_fiiiiif --------------------------
	.section	.text._Z6krnl_1PfS_S_S_S_fiiiiif,"ax",@progbits
	.align	128
.text._Z6krnl_1PfS_S_S_S_fiiiiif:
        .type           _Z6krnl_1PfS_S_S_S_fiiiiif,@function
        .size           _Z6krnl_1PfS_S_S_S_fiiiiif,(.L_x_41 - _Z6krnl_1PfS_S_S_S_fiiiiif)
        .other          _Z6krnl_1PfS_S_S_S_fiiiiif,@"STO_CUDA_ENTRY STV_DEFAULT"
_Z6krnl_1PfS_S_S_S_fiiiiif:
        /* <DEDUP_REMOVED lines=42> */
[----:B------:R-:W4:Y:S01]  /*02a0*/  LDC.64 R4, c[0x0][0x388] ;  /* 0x0000e200ff047b82 */ /* 0x000f220000000a00 */
[----:B0-----:R-:W-:-:S04]  /*02b0*/  USHF.L.U32 UR5, UR5, 0x8, URZ ;  /* 0x0000000805057899 */ /* 0x001fc800080006ff */
[----:B------:R-:W-:-:S03]  /*02c0*/  USHF.R.S32.HI UR5, URZ, 0x8, UR5 ;  /* 0x00000008ff057899 */ /* 0x000fc60008011405 */
[----:B------:R-:W0:Y:S01]  /*02d0*/  LDC.64 R2, c[0x0][0x398] ;  /* 0x0000e600ff027b82 */ /* 0x000e220000000a00 */
[----:B-1----:R-:W-:-:S04]  /*02e0*/  IMAD.WIDE R8, R11, 0x4, R8 ;  /* 0x000000040b087825 */ /* 0x002fc800078e0208 */
[----:B------:R-:W-:Y:S02]  /*02f0*/  IMAD R13, R10, UR5, R11 ;  /* 0x000000050a0d7c24 */ /* 0x000fe4000f8e020b */
[----:B--2---:R-:W2:Y:S01]  /*0300*/  LDG.E R9, desc[UR6][R8.64] ;  /* 0x0000000608097981 */ /* 0x004ea2000c1e1900 */
[----:B------:R-:W1:Y:S01]  /*0310*/  LDC.64 R10, c[0x0][0x3a0] ;  /* 0x0000e800ff0a7b82 */ /* 0x000e620000000a00 */
[----:B---3--:R-:W-:-:S06]  /*0320*/  IMAD.WIDE R6, R13, 0x4, R6 ;  /* 0x000000040d067825 */ /* 0x008fcc00078e0206 */
[----:B------:R-:W2:Y:S01]  /*0330*/  LDG.E R6, desc[UR6][R6.64] ;  /* 0x0000000606067981 */ /* 0x000ea2000c1e1900 */
[----:B----4-:R-:W-:-:S06]  /*0340*/  IMAD.WIDE R4, R13, 0x4, R4 ;  /* 0x000000040d047825 */ /* 0x010fcc00078e0204 */
[----:B------:R-:W3:Y:S01]  /*0350*/  LDG.E R5, desc[UR6][R4.64] ;  /* 0x0000000604057981 */ /* 0x000ee2000c1e1900 */
[----:B0-----:R-:W-:-:S06]  /*0360*/  IMAD.WIDE R2, R13, 0x4, R2 ;  /* 0x000000040d027825 */ /* 0x001fcc00078e0202 */
[----:B------:R-:W4:Y:S01]  /*0370*/  LDG.E R3, desc[UR6][R2.64] ;  /* 0x0000000602037981 */ /* 0x000f22000c1e1900 */
[----:B-1----:R-:W-:-:S04]  /*0380*/  IMAD.WIDE R10, R13, 0x4, R10 ;  /* 0x000000040d0a7825 */ /* 0x002fc800078e020a */
[----:B--2---:R-:W-:-:S04]  /*0390*/  FADD.RZ R0, R6, -R9 ;  /* 0x8000000906007221 */ /* 0x004fc8000000c000 */
[----:B---3--:R-:W-:-:S04]  /*03a0*/  FADD.RZ R0, R0, R5 ;  /* 0x0000000500007221 */ /* 0x008fc8000000c000 */
[----:B----4-:R-:W-:-:S05]  /*03b0*/  FADD.RZ R13, R0, -R3 ;  /* 0x80000003000d7221 */ /* 0x010fca000000c000 */
[----:B------:R-:W-:Y:S01]  /*03c0*/  STG.E desc[UR6][R10.64], R13 ;  /* 0x0000000d0a007986 */ /* 0x000fe2000c101906 */
[----:B------:R-:W-:Y:S05]  /*03d0*/  EXIT ;  /* 0x000000000000794d */ /* 0x000fea0003800000 */
.L_x_31:
        /* <DEDUP_REMOVED lines=10> */
.L_x_41:


//--------------------- .nv.shared.reserved.0     --------------------------
	.section	.nv.shared.reserved.0,"aw",@nobits
	.weak		__nv_reservedSMEM_offset_0_alias
	.size		__nv_reservedSMEM_offset_0_alias, 0, 64
	.other		__nv_reservedSMEM_offset_0_alias,@"STO_CUDA_RESERVED_SHARED STV_DEFAULT"
__nv_reservedSMEM_offset_0_alias:
	.zero		0
	.zero		64


//--------------------- .nv.constant0._Z6krnl_8PfS_S_S_fiiiif --------------------------
	.section	.nv.constant0._Z6krnl_8PfS_S_S_fiiiif,"a",@progbits
	.sectionflags	@""
	.align	4
.nv.constant0._Z6krnl_8PfS_S_S_fiiiif:
	.zero		952


//--------------------- .nv.constant0._Z6krnl_7PfS_S_S_S_S_S_S_fiiiiif --------------------------
	.section	.nv.constant0._Z6krnl_7PfS_S_S_S_S_S_S_fiiiiif,"a",@progbits
	.sectionflags	@""
	.align	4
.nv.constant0._Z6krnl_7PfS_S_S_S_S_S_S_fiiiiif:
	.zero		988


//--------------------- .nv.constant0._Z6krnl_6PfS_iiiiif --------------------------
	.section	.nv.constant0._Z6krnl_6PfS_iiiiif,"a",@progbits
	.sectionflags	@""
	.align	4
.nv.constant0._Z6krnl_6PfS_iiiiif:
	.zero		936


//--------------------- .nv.constant0._Z6krnl_5PfS_iiiiif --------------------------
	.section	.nv.constant0._Z6krnl_5PfS_iiiiif,"a",@progbits
	.sectionflags	@""
	.align	4
.nv.constant0._Z6krnl_5PfS_iiiiif:
	.zero		936


//--------------------- .nv.constant0._Z6krnl_4PfS_S_S_iiiiif --------------------------
	.section	.nv.constant0._Z6krnl_4PfS_S_S_iiiiif,"a",@progbits
	.sectionflags	@""
	.align	4
.nv.constant0._Z6krnl_4PfS_S_S_iiiiif:
	.zero		952


//--------------------- .nv.constant0._Z6krnl_3PfS_fiiiiif --------------------------
	.section	.nv.constant0._Z6krnl_3PfS_fiiiiif,"a",@progbits
	.sectionflags	@""
	.align	4
.nv.constant0._Z6krnl_3PfS_fiiiiif:
	.zero		940


//--------------------- .nv.constant0._Z6krnl_2PfS_fiiiiif --------------------------
	.section	.nv.constant0._Z6krnl_2PfS_fiiiiif,"a",@progbits
	.sectionflags	@""
	.align	4
.nv.constant0._Z6krnl_2PfS_fiiiiif:
	.zero		940


//--------------------- .nv.constant0._Z6krnl_1PfS_S_S_S_fiiiiif --------------------------
	.section	.nv.constant0._Z6krnl_1PfS_S_S_S_fiiiiif,"a",@progbits
	.sectionflags	@""
	.align	4
.nv.constant0._Z6krnl_1PfS_S_S_S_fiiiiif:
	.zero		964


//--------------------- SYMBOLS --------------------------

	.type		.nv.reservedSmem.offset0,@object
	.size		.nv.reservedSmem.offset0,0x4
